def attn_fwd(
    Q,
    K,
    V,
    Out,
    Lse,
    sm_scale,
    stride_qz,
    stride_qh,
    stride_qm,
    stride_qk,
    stride_kz,
    stride_kh,
    stride_kn,
    stride_kk,
    stride_vz,
    stride_vh,
    stride_vn,
    stride_vk,
    stride_oz,
    stride_oh,
    stride_om,
    stride_ok,
    seqlen_q,
    seqlen_k,
    BLOCK_M: tl.constexpr,
    BLOCK_N: tl.constexpr,
    HEAD_DIM: tl.constexpr,
    CAUSAL: tl.constexpr,
):
    start_m = tl.program_id(0)
    off_hz = tl.program_id(1)
    q_off = off_hz * stride_qh
    k_off = off_hz * stride_kh
    v_off = off_hz * stride_vh
    offs_m = start_m * BLOCK_M + tl.arange(0, BLOCK_M)
    offs_d = tl.arange(0, HEAD_DIM)
    offs_n = tl.arange(0, BLOCK_N)
    q_ptrs = Q + q_off + offs_m[:, None] * stride_qm + offs_d[None, :] * stride_qk
    k_ptrs = K + k_off + offs_d[:, None] * stride_kk + offs_n[None, :] * stride_kn
    v_ptrs = V + v_off + offs_n[:, None] * stride_vn + offs_d[None, :] * stride_vk
    m_i = tl.full([BLOCK_M], float("-inf"), dtype=tl.float32)
    l_i = tl.zeros([BLOCK_M], dtype=tl.float32) + 1.0
    acc = tl.zeros([BLOCK_M, HEAD_DIM], dtype=tl.float32)
    q = tl.load(q_ptrs)
    acc, l_i, m_i = _attn_fwd_inner(
        acc,
        l_i,
        m_i,
        q,
        k_ptrs,
        v_ptrs,
        sm_scale,
        stride_kn,
        stride_vn,
        start_m,
        seqlen_k,
        BLOCK_M,
        BLOCK_N,
        HEAD_DIM,
        CAUSAL,
    )
    acc = acc / l_i[:, None]
    lse = m_i + tl.math.log2(l_i) / 1.4426950408889634
    o_ptrs = (
        Out
        + off_hz * stride_oh
        + offs_m[:, None] * stride_om
        + offs_d[None, :] * stride_ok
    )
    tl.store(o_ptrs, acc.to(Out.dtype.element_ty))
    tl.store(Lse + off_hz * seqlen_q + offs_m, lse)

# config = {"BLOCK_M": 64, "BLOCK_N": 32, "HEAD_DIM": 256, "arch": "sm_90", "causal": true, "dtype": "fp8e4m3", "num_stages": 2, "num_warps": 8}
# arch = sm_90


// ===== COMPILED SASS (sm_90a) =====

	.target	sm_90a

	.elftype	@"ET_EXEC"


//--------------------- .note.nv.tkinfo           --------------------------
	.section	.note.nv.tkinfo,"",@"SHT_NOTE"
	.sectionflags	@"SHF_NOTE_NV_TKINFO"
	.tkinfo
        /*0018*/ 	.word	0x00000002
        /*0030*/ 	.string	""
        /*0030*/ 	.string	"ptxas"
        /*0030*/ 	.string	"Cuda compilation tools, release 13.0, V13.0.88"
        /*0030*/ 	.string	"Build cuda_13.0.r13.0/compiler.36424714_0"
        /*0030*/ 	.string	"-v  -suppress-debug-info  -lineinfo  -arch sm_90a "



//--------------------- .note.nv.cuinfo           --------------------------
	.section	.note.nv.cuinfo,"",@"SHT_NOTE"
	.sectionflags	@"SHF_NOTE_NV_CUINFO"
        /*0018*/ 	.short	0x0002
        /*001a*/ 	.short	0x005a
        /*001c*/ 	.short	0x0082
	.zero		2


//--------------------- .nv.info                  --------------------------
	.section	.nv.info,"",@"SHT_CUDA_INFO"
	.align	4


	//----- nvinfo : EIATTR_REGCOUNT
	.align		4
        /*0000*/ 	.byte	0x04, 0x2f
        /*0002*/ 	.short	(.L_2 - .L_1)
	.align		4
.L_1:
        /*0004*/ 	.word	index@(attn_fwd)
        /*0008*/ 	.word	0x000000fe


	//----- nvinfo : EIATTR_FRAME_SIZE
	.align		4
.L_2:
        /*000c*/ 	.byte	0x04, 0x11
        /*000e*/ 	.short	(.L_4 - .L_3)
	.align		4
.L_3:
        /*0010*/ 	.word	index@(attn_fwd)
        /*0014*/ 	.word	0x00000000


	//----- nvinfo : EIATTR_MIN_STACK_SIZE
	.align		4
.L_4:
        /*0018*/ 	.byte	0x04, 0x12
        /*001a*/ 	.short	(.L_6 - .L_5)
	.align		4
.L_5:
        /*001c*/ 	.word	index@(attn_fwd)
        /*0020*/ 	.word	0x00000000
.L_6:


//--------------------- .nv.compat                --------------------------
	.section	.nv.compat,"",@"SHT_CUDA_COMPAT_INFO"
	.align	4
        /*0000*/ 	.byte	0x02, 0x09, 0x01, 0x00, 0x02, 0x02, 0x04, 0x00, 0x02, 0x05, 0x05, 0x00, 0x03, 0x07, 0x01, 0x01
        /*0010*/ 	.byte	0x02, 0x03, 0x00, 0x00, 0x02, 0x06, 0x01, 0x00, 0x04, 0x0b, 0x08, 0x00, 0x00, 0x00, 0x00, 0x00
        /*0020*/ 	.byte	0x00, 0x00, 0x00, 0x00


//--------------------- .nv.info.attn_fwd         --------------------------
	.section	.nv.info.attn_fwd,"",@"SHT_CUDA_INFO"
	.sectionflags	@""
	.align	4


	//----- nvinfo : EIATTR_CUDA_API_VERSION
	.align		4
        /*0000*/ 	.byte	0x04, 0x37
        /*0002*/ 	.short	(.L_8 - .L_7)
.L_7:
        /*0004*/ 	.word	0x00000082


	//----- nvinfo : EIATTR_KPARAM_INFO
	.align		4
.L_8:
        /*0008*/ 	.byte	0x04, 0x17
        /*000a*/ 	.short	(.L_10 - .L_9)
.L_9:
        /*000c*/ 	.word	0x00000000
        /*0010*/ 	.short	0x0019
        /*0012*/ 	.short	0x0080
        /*0014*/ 	.byte	0x00, 0xf4, 0x21, 0x00


	//----- nvinfo : EIATTR_KPARAM_INFO
	.align		4
.L_10:
        /*0018*/ 	.byte	0x04, 0x17
        /*001a*/ 	.short	(.L_12 - .L_11)
.L_11:
        /*001c*/ 	.word	0x00000000
        /*0020*/ 	.short	0x0018
        /*0022*/ 	.short	0x0078
        /*0024*/ 	.byte	0x00, 0xf4, 0x21, 0x00


	//----- nvinfo : EIATTR_KPARAM_INFO
	.align		4
.L_12:
        /*0028*/ 	.byte	0x04, 0x17
        /*002a*/ 	.short	(.L_14 - .L_13)
.L_13:
        /*002c*/ 	.word	0x00000000
        /*0030*/ 	.short	0x0017
        /*0032*/ 	.short	0x0070
        /*0034*/ 	.byte	0x00, 0xf0, 0x11, 0x00


	//----- nvinfo : EIATTR_KPARAM_INFO
	.align		4
.L_14:
        /*0038*/ 	.byte	0x04, 0x17
        /*003a*/ 	.short	(.L_16 - .L_15)
.L_15:
        /*003c*/ 	.word	0x00000000
        /*0040*/ 	.short	0x0016
        /*0042*/ 	.short	0x006c
        /*0044*/ 	.byte	0x00, 0xf0, 0x11, 0x00


	//----- nvinfo : EIATTR_KPARAM_INFO
	.align		4
.L_16:
        /*0048*/ 	.byte	0x04, 0x17
        /*004a*/ 	.short	(.L_18 - .L_17)
.L_17:
        /*004c*/ 	.word	0x00000000
        /*0050*/ 	.short	0x0015
        /*0052*/ 	.short	0x0068
        /*0054*/ 	.byte	0x00, 0xf0, 0x11, 0x00


	//----- nvinfo : EIATTR_KPARAM_INFO
	.align		4
.L_18:
        /*0058*/ 	.byte	0x04, 0x17
        /*005a*/ 	.short	(.L_20 - .L_19)
.L_19:
        /*005c*/ 	.word	0x00000000
        /*0060*/ 	.short	0x0014
        /*0062*/ 	.short	0x0064
        /*0064*/ 	.byte	0x00, 0xf0, 0x11, 0x00


	//----- nvinfo : EIATTR_KPARAM_INFO
	.align		4
.L_20:
        /*0068*/ 	.byte	0x04, 0x17
        /*006a*/ 	.short	(.L_22 - .L_21)
.L_21:
        /*006c*/ 	.word	0x00000000
        /*0070*/ 	.short	0x0013
        /*0072*/ 	.short	0x0060
        /*0074*/ 	.byte	0x00, 0xf0, 0x11, 0x00


	//----- nvinfo : EIATTR_KPARAM_INFO
	.align		4
.L_22:
        /*0078*/ 	.byte	0x04, 0x17
        /*007a*/ 	.short	(.L_24 - .L_23)
.L_23:
        /*007c*/ 	.word	0x00000000
        /*0080*/ 	.short	0x0012
        /*0082*/ 	.short	0x005c
        /*0084*/ 	.byte	0x00, 0xf0, 0x11, 0x00


	//----- nvinfo : EIATTR_KPARAM_INFO
	.align		4
.L_24:
        /*0088*/ 	.byte	0x04, 0x17
        /*008a*/ 	.short	(.L_26 - .L_25)
.L_25:
        /*008c*/ 	.word	0x00000000
        /*0090*/ 	.short	0x0011
        /*0092*/ 	.short	0x0058
        /*0094*/ 	.byte	0x00, 0xf0, 0x11, 0x00


	//----- nvinfo : EIATTR_KPARAM_INFO
	.align		4
.L_26:
        /*0098*/ 	.byte	0x04, 0x17
        /*009a*/ 	.short	(.L_28 - .L_27)
.L_27:
        /*009c*/ 	.word	0x00000000
        /*00a0*/ 	.short	0x0010
        /*00a2*/ 	.short	0x0054
        /*00a4*/ 	.byte	0x00, 0xf0, 0x11, 0x00


	//----- nvinfo : EIATTR_KPARAM_INFO
	.align		4
.L_28:
        /*00a8*/ 	.byte	0x04, 0x17
        /*00aa*/ 	.short	(.L_30 - .L_29)
.L_29:
        /*00ac*/ 	.word	0x00000000
        /*00b0*/ 	.short	0x000f
        /*00b2*/ 	.short	0x0050
        /*00b4*/ 	.byte	0x00, 0xf0, 0x11, 0x00


	//----- nvinfo : EIATTR_KPARAM_INFO
	.align		4
.L_30:
        /*00b8*/ 	.byte	0x04, 0x17
        /*00ba*/ 	.short	(.L_32 - .L_31)
.L_31:
        /*00bc*/ 	.word	0x00000000
        /*00c0*/ 	.short	0x000e
        /*00c2*/ 	.short	0x004c
        /*00c4*/ 	.byte	0x00, 0xf0, 0x11, 0x00


	//----- nvinfo : EIATTR_KPARAM_INFO
	.align		4
.L_32:
        /*00c8*/ 	.byte	0x04, 0x17
        /*00ca*/ 	.short	(.L_34 - .L_33)
.L_33:
        /*00cc*/ 	.word	0x00000000
        /*00d0*/ 	.short	0x000d
        /*00d2*/ 	.short	0x0048
        /*00d4*/ 	.byte	0x00, 0xf0, 0x11, 0x00


	//----- nvinfo : EIATTR_KPARAM_INFO
	.align		4
.L_34:
        /*00d8*/ 	.byte	0x04, 0x17
        /*00da*/ 	.short	(.L_36 - .L_35)
.L_35:
        /*00dc*/ 	.word	0x00000000
        /*00e0*/ 	.short	0x000c
        /*00e2*/ 	.short	0x0044
        /*00e4*/ 	.byte	0x00, 0xf0, 0x11, 0x00


	//----- nvinfo : EIATTR_KPARAM_INFO
	.align		4
.L_36:
        /*00e8*/ 	.byte	0x04, 0x17
        /*00ea*/ 	.short	(.L_38 - .L_37)
.L_37:
        /*00ec*/ 	.word	0x00000000
        /*00f0*/ 	.short	0x000b
        /*00f2*/ 	.short	0x0040
        /*00f4*/ 	.byte	0x00, 0xf0, 0x11, 0x00


	//----- nvinfo : EIATTR_KPARAM_INFO
	.align		4
.L_38:
        /*00f8*/ 	.byte	0x04, 0x17
        /*00fa*/ 	.short	(.L_40 - .L_39)
.L_39:
        /*00fc*/ 	.word	0x00000000
        /*0100*/ 	.short	0x000a
        /*0102*/ 	.short	0x003c
        /*0104*/ 	.byte	0x00, 0xf0, 0x11, 0x00


	//----- nvinfo : EIATTR_KPARAM_INFO
	.align		4
.L_40:
        /*0108*/ 	.byte	0x04, 0x17
        /*010a*/ 	.short	(.L_42 - .L_41)
.L_41:
        /*010c*/ 	.word	0x00000000
        /*0110*/ 	.short	0x0009
        /*0112*/ 	.short	0x0038
        /*0114*/ 	.byte	0x00, 0xf0, 0x11, 0x00


	//----- nvinfo : EIATTR_KPARAM_INFO
	.align		4
.L_42:
        /*0118*/ 	.byte	0x04, 0x17
        /*011a*/ 	.short	(.L_44 - .L_43)
.L_43:
        /*011c*/ 	.word	0x00000000
        /*0120*/ 	.short	0x0008
        /*0122*/ 	.short	0x0034
        /*0124*/ 	.byte	0x00, 0xf0, 0x11, 0x00


	//----- nvinfo : EIATTR_KPARAM_INFO
	.align		4
.L_44:
        /*0128*/ 	.byte	0x04, 0x17
        /*012a*/ 	.short	(.L_46 - .L_45)
.L_45:
        /*012c*/ 	.word	0x00000000
        /*0130*/ 	.short	0x0007
        /*0132*/ 	.short	0x0030
        /*0134*/ 	.byte	0x00, 0xf0, 0x11, 0x00


	//----- nvinfo : EIATTR_KPARAM_INFO
	.align		4
.L_46:
        /*0138*/ 	.byte	0x04, 0x17
        /*013a*/ 	.short	(.L_48 - .L_47)
.L_47:
        /*013c*/ 	.word	0x00000000
        /*0140*/ 	.short	0x0006
        /*0142*/ 	.short	0x002c
        /*0144*/ 	.byte	0x00, 0xf0, 0x11, 0x00


	//----- nvinfo : EIATTR_KPARAM_INFO
	.align		4
.L_48:
        /*0148*/ 	.byte	0x04, 0x17
        /*014a*/ 	.short	(.L_50 - .L_49)
.L_49:
        /*014c*/ 	.word	0x00000000
        /*0150*/ 	.short	0x0005
        /*0152*/ 	.short	0x0028
        /*0154*/ 	.byte	0x00, 0xf0, 0x11, 0x00


	//----- nvinfo : EIATTR_KPARAM_INFO
	.align		4
.L_50:
        /*0158*/ 	.byte	0x04, 0x17
        /*015a*/ 	.short	(.L_52 - .L_51)
.L_51:
        /*015c*/ 	.word	0x00000000
        /*0160*/ 	.short	0x0004
        /*0162*/ 	.short	0x0020
        /*0164*/ 	.byte	0x00, 0xf4, 0x21, 0x00


	//----- nvinfo : EIATTR_KPARAM_INFO
	.align		4
.L_52:
        /*0168*/ 	.byte	0x04, 0x17
        /*016a*/ 	.short	(.L_54 - .L_53)
.L_53:
        /*016c*/ 	.word	0x00000000
        /*0170*/ 	.short	0x0003
        /*0172*/ 	.short	0x0018
        /*0174*/ 	.byte	0x00, 0xf4, 0x21, 0x00


	//----- nvinfo : EIATTR_KPARAM_INFO
	.align		4
.L_54:
        /*0178*/ 	.byte	0x04, 0x17
        /*017a*/ 	.short	(.L_56 - .L_55)
.L_55:
        /*017c*/ 	.word	0x00000000
        /*0180*/ 	.short	0x0002
        /*0182*/ 	.short	0x0010
        /*0184*/ 	.byte	0x00, 0xf4, 0x21, 0x00


	//----- nvinfo : EIATTR_KPARAM_INFO
	.align		4
.L_56:
        /*0188*/ 	.byte	0x04, 0x17
        /*018a*/ 	.short	(.L_58 - .L_57)
.L_57:
        /*018c*/ 	.word	0x00000000
        /*0190*/ 	.short	0x0001
        /*0192*/ 	.short	0x0008
        /*0194*/ 	.byte	0x00, 0xf4, 0x21, 0x00


	//----- nvinfo : EIATTR_KPARAM_INFO
	.align		4
.L_58:
        /*0198*/ 	.byte	0x04, 0x17
        /*019a*/ 	.short	(.L_60 - .L_59)
.L_59:
        /*019c*/ 	.word	0x00000000
        /*01a0*/ 	.short	0x0000
        /*01a2*/ 	.short	0x0000
        /*01a4*/ 	.byte	0x00, 0xf4, 0x21, 0x00


	//----- nvinfo : EIATTR_SPARSE_MMA_MASK
	.align		4
.L_60:
        /*01a8*/ 	.byte	0x03, 0x50
        /*01aa*/ 	.short	0x0000


	//----- nvinfo : EIATTR_MAXREG_COUNT
	.align		4
        /*01ac*/ 	.byte	0x03, 0x1b
        /*01ae*/ 	.short	0x00ff


	//----- nvinfo : EIATTR_NUM_BARRIERS
	.align		4
        /*01b0*/ 	.byte	0x02, 0x4c
        /*01b2*/ 	.byte	0x01
	.zero		1


	//----- nvinfo : EIATTR_MERCURY_ISA_VERSION
	.align		4
        /*01b4*/ 	.byte	0x03, 0x5f
        /*01b6*/ 	.short	0x0101


	//----- nvinfo : EIATTR_COOP_GROUP_MASK_REGIDS
	.align		4
        /*01b8*/ 	.byte	0x04, 0x29
        /*01ba*/ 	.short	(.L_62 - .L_61)


	//   ....[0]....
.L_61:
        /*01bc*/ 	.word	0xffffffff


	//   ....[1]....
        /*01c0*/ 	.word	0xffffffff


	//   ....[2]....
        /*01c4*/ 	.word	0xffffffff


	//   ....[3]....
        /*01c8*/ 	.word	0xffffffff


	//   ....[4]....
        /*01cc*/ 	.word	0xffffffff


	//   ....[5]....
        /*01d0*/ 	.word	0xffffffff


	//   ....[6]....
        /*01d4*/ 	.word	0xffffffff


	//   ....[7]....
        /*01d8*/ 	.word	0xffffffff


	//   ....[8]....
        /*01dc*/ 	.word	0xffffffff


	//   ....[9]....
        /*01e0*/ 	.word	0xffffffff


	//   ....[10]....
        /*01e4*/ 	.word	0xffffffff


	//   ....[11]....
        /*01e8*/ 	.word	0xffffffff


	//----- nvinfo : EIATTR_COOP_GROUP_INSTR_OFFSETS
	.align		4
.L_62:
        /*01ec*/ 	.byte	0x04, 0x28
        /*01ee*/ 	.short	(.L_64 - .L_63)


	//   ....[0]....
.L_63:
        /*01f0*/ 	.word	0x00004740


	//   ....[1]....
        /*01f4*/ 	.word	0x00004860


	//   ....[2]....
        /*01f8*/ 	.word	0x00004870


	//   ....[3]....
        /*01fc*/ 	.word	0x000048a0


	//   ....[4]....
        /*0200*/ 	.word	0x00004ed0


	//   ....[5]....
        /*0204*/ 	.word	0x00004ee0


	//   ....[6]....
        /*0208*/ 	.word	0x00004f10


	//   ....[7]....
        /*020c*/ 	.word	0x00004f40


	//   ....[8]....
        /*0210*/ 	.word	0x00005530


	//   ....[9]....
        /*0214*/ 	.word	0x00005540


	//   ....[10]....
        /*0218*/ 	.word	0x00005590


	//   ....[11]....
        /*021c*/ 	.word	0x000055a0


	//----- nvinfo : EIATTR_EXIT_INSTR_OFFSETS
	.align		4
.L_64:
        /*0220*/ 	.byte	0x04, 0x1c
        /*0222*/ 	.short	(.L_66 - .L_65)


	//   ....[0]....
.L_65:
        /*0224*/ 	.word	0x00008de0


	//   ....[1]....
        /*0228*/ 	.word	0x00008e10


	//----- nvinfo : EIATTR_REQNTID
	.align		4
.L_66:
        /*022c*/ 	.byte	0x04, 0x10
        /*022e*/ 	.short	(.L_68 - .L_67)
.L_67:
        /*0230*/ 	.word	0x00000100
        /*0234*/ 	.word	0x00000001
        /*0238*/ 	.word	0x00000001


	//----- nvinfo : EIATTR_CBANK_PARAM_SIZE
	.align		4
.L_68:
        /*023c*/ 	.byte	0x03, 0x19
        /*023e*/ 	.short	0x0088


	//----- nvinfo : EIATTR_PARAM_CBANK
	.align		4
        /*0240*/ 	.byte	0x04, 0x0a
        /*0242*/ 	.short	(.L_70 - .L_69)
	.align		4
.L_69:
        /*0244*/ 	.word	index@(.nv.constant0.attn_fwd)
        /*0248*/ 	.short	0x0210
        /*024a*/ 	.short	0x0088


	//----- nvinfo : EIATTR_SW_WAR
	.align		4
.L_70:
        /*024c*/ 	.byte	0x04, 0x36
        /*024e*/ 	.short	(.L_72 - .L_71)
.L_71:
        /*0250*/ 	.word	0x00000008
.L_72:


//--------------------- .nv.callgraph             --------------------------
	.section	.nv.callgraph,"",@"SHT_CUDA_CALLGRAPH"
	.align	4
	.sectionentsize	8
	.align		4
        /*0000*/ 	.word	0x00000000
	.align		4
        /*0004*/ 	.word	0xffffffff
	.align		4
        /*0008*/ 	.word	0x00000000
	.align		4
        /*000c*/ 	.word	0xfffffffe
	.align		4
        /*0010*/ 	.word	0x00000000
	.align		4
        /*0014*/ 	.word	0xfffffffd
	.align		4
        /*0018*/ 	.word	0x00000000
	.align		4
        /*001c*/ 	.word	0xfffffffc


//--------------------- .nv.constant4             --------------------------
	.section	.nv.constant4,"a",@progbits
	.align	8
	.align		8
.nv.constant4:
        /*0000*/ 	.dword	_$_str


//--------------------- .text.attn_fwd            --------------------------
	.section	.text.attn_fwd,"ax",@progbits
	.align	128
        .global         attn_fwd
        .type           attn_fwd,@function
        .size           attn_fwd,(.L_x_3 - attn_fwd)
        .other          attn_fwd,@"STO_CUDA_ENTRY STV_DEFAULT"
attn_fwd:
.text.attn_fwd:
[----:B------:R-:W-:Y:S01]  /*0000*/  LDC R1, c[0x0][0x28] ;  /* 0x00000a00ff017b82 */ /* 0x000fe20000000800 */
[----:B------:R-:W0:Y:S07]  /*0010*/  S2R R11, SR_CTAID.X ;  /* 0x00000000000b7919 */ /* 0x000e2e0000002500 */
[----:B------:R-:W1:Y:S01]  /*0020*/  S2UR UR6, SR_CTAID.Y ;  /* 0x00000000000679c3 */ /* 0x000e620000002600 */
[----:B------:R-:W-:Y:S01]  /*0030*/  ULDC.64 UR4, c[0x0][0x240] ;  /* 0x0000900000047ab9 */ /* 0x000fe20000000a00 */
[----:B------:R-:W2:Y:S06]  /*0040*/  S2R R4, SR_TID.X ;  /* 0x0000000000047919 */ /* 0x000eac0000002100 */
[----:B------:R-:W3:Y:S08]  /*0050*/  LDC R9, c[0x0][0x248] ;  /* 0x00009200ff097b82 */ /* 0x000ef00000000800 */
[----:B------:R-:W4:Y:S01]  /*0060*/  LDC.64 R12, c[0x0][0x210] ;  /* 0x00008400ff0c7b82 */ /* 0x000f220000000a00 */
[----:B-1----:R-:W-:-:S03]  /*0070*/  UIMAD UR4, UR6, UR4, URZ ;  /* 0x00000004060472a4 */ /* 0x002fc6000f8e023f */
[----:B------:R-:W-:Y:S01]  /*0080*/  ULDC.64 UR6, c[0x0][0x208] ;  /* 0x0000820000067ab9 */ /* 0x000fe20000000a00 */
[----:B0-----:R-:W-:Y:S01]  /*0090*/  IMAD.SHL.U32 R11, R11, 0x40, RZ ;  /* 0x000000400b0b7824 */ /* 0x001fe200078e00ff */
[----:B--2---:R-:W-:-:S04]  /*00a0*/  SHF.R.U32.HI R0, RZ, 0x6, R4 ;  /* 0x00000006ff007819 */ /* 0x004fc80000011604 */
[----:B------:R-:W-:Y:S02]  /*00b0*/  LOP3.LUT R3, R11, 0x3f, R4, 0xf8, !PT ;  /* 0x0000003f0b037812 */ /* 0x000fe400078ef804 */
[----:B------:R-:W-:Y:S02]  /*00c0*/  SGXT.U32 R0, R0, 0x2 ;  /* 0x000000020000781a */ /* 0x000fe40000000000 */
[----:B------:R-:W-:Y:S01]  /*00d0*/  LEA.HI R8, R4, 0xc, RZ, 0x1a ;  /* 0x0000000c04087811 */ /* 0x000fe200078fd0ff */
[----:B------:R-:W-:Y:S01]  /*00e0*/  IMAD R5, R3, UR5, RZ ;  /* 0x0000000503057c24 */ /* 0x000fe2000f8e02ff */
[----:B------:R-:W-:Y:S01]  /*00f0*/  USHF.R.S32.HI UR5, URZ, 0x1f, UR4 ;  /* 0x0000001f3f057899 */ /* 0x000fe20008011404 */
[-C--:B---3--:R-:W-:Y:S01]  /*0100*/  IMAD R7, R0, R9.reuse, RZ ;  /* 0x0000000900077224 */ /* 0x088fe200078e02ff */
[----:B------:R-:W-:Y:S02]  /*0110*/  LEA.HI R10, R4, 0x8c, RZ, 0x1a ;  /* 0x0000008c040a7811 */ /* 0x000fe400078fd0ff */
[----:B----4-:R-:W-:Y:S01]  /*0120*/  IADD3 R6, P0, P1, R5, UR4, R12 ;  /* 0x0000000405067c10 */ /* 0x010fe2000f91e00c */
[----:B------:R-:W-:Y:S01]  /*0130*/  IMAD R31, R9, 0x4, R7 ;  /* 0x00000004091f7824 */ /* 0x000fe200078e0207 */
[----:B------:R-:W-:Y:S01]  /*0140*/  SHF.R.S32.HI R2, RZ, 0x1f, R5 ;  /* 0x0000001fff027819 */ /* 0x000fe20000011405 */
[----:B------:R-:W-:Y:S01]  /*0150*/  IMAD R17, R8, R9, RZ ;  /* 0x0000000908117224 */ /* 0x000fe200078e02ff */
[----:B------:R-:W-:-:S02]  /*0160*/  LEA.HI R8, R4, 0x1c, RZ, 0x1a ;  /* 0x0000001c04087811 */ /* 0x000fc400078fd0ff */
[----:B------:R-:W-:Y:S02]  /*0170*/  IADD3.X R2, R2, UR5, R13, P0, P1 ;  /* 0x0000000502027c10 */ /* 0x000fe400087e240d */
[-C--:B------:R-:W-:Y:S02]  /*0180*/  IADD3 R12, P0, R7, R6.reuse, RZ ;  /* 0x00000006070c7210 */ /* 0x080fe40007f1e0ff */
[----:B------:R-:W-:Y:S01]  /*0190*/  IADD3 R14, P1, R31, R6, RZ ;  /* 0x000000061f0e7210 */ /* 0x000fe20007f3e0ff */
[-C--:B------:R-:W-:Y:S01]  /*01a0*/  IMAD R21, R10, R9.reuse, RZ ;  /* 0x000000090a157224 */ /* 0x080fe200078e02ff */
[-C--:B------:R-:W-:Y:S01]  /*01b0*/  LEA.HI.X.SX32 R13, R7, R2.reuse, 0x1, P0 ;  /* 0x00000002070d7211 */ /* 0x080fe200000f0eff */
[----:B------:R-:W-:Y:S01]  /*01c0*/  IMAD R19, R8, R9, RZ ;  /* 0x0000000908137224 */ /* 0x000fe200078e02ff */
[C---:B------:R-:W-:Y:S02]  /*01d0*/  LEA.HI R10, R4.reuse, 0x9c, RZ, 0x1a ;  /* 0x0000009c040a7811 */ /* 0x040fe400078fd0ff */
[----:B------:R-:W-:Y:S01]  /*01e0*/  LEA.HI.X.SX32 R15, R31, R2, 0x1, P1 ;  /* 0x000000021f0f7211 */ /* 0x000fe200008f0eff */
[----:B------:R0:W2:Y:S01]  /*01f0*/  LDG.E.U8 R5, desc[UR6][R12.64] ;  /* 0x000000060c057981 */ /* 0x0000a2000c1e1100 */
[----:B------:R-:W-:-:S02]  /*0200*/  LEA.HI R8, R4, 0x2c, RZ, 0x1a ;  /* 0x0000002c04087811 */ /* 0x000fc400078fd0ff */
[-C--:B------:R-:W-:Y:S01]  /*0210*/  IADD3 R16, P0, R17, R6.reuse, RZ ;  /* 0x0000000611107210 */ /* 0x080fe20007f1e0ff */
[----:B------:R1:W3:Y:S01]  /*0220*/  LDG.E.U8 R7, desc[UR6][R14.64] ;  /* 0x000000060e077981 */ /* 0x0002e2000c1e1100 */
[----:B------:R-:W-:Y:S02]  /*0230*/  IADD3 R22, P1, R21, R6, RZ ;  /* 0x0000000615167210 */ /* 0x000fe40007f3e0ff */
[----:B------:R-:W-:Y:S02]  /*0240*/  LEA.HI R26, R4, 0xac, RZ, 0x1a ;  /* 0x000000ac041a7811 */ /* 0x000fe400078fd0ff */
[----:B------:R-:W-:Y:S01]  /*0250*/  LEA.HI.X.SX32 R17, R17, R2, 0x1, P0 ;  /* 0x0000000211117211 */ /* 0x000fe200000f0eff */
[-C--:B0-----:R-:W-:Y:S01]  /*0260*/  IMAD R13, R10, R9.reuse, RZ ;  /* 0x000000090a0d7224 */ /* 0x081fe200078e02ff */
[----:B------:R-:W-:Y:S01]  /*0270*/  IADD3 R18, P0, R19, R6, RZ ;  /* 0x0000000613127210 */ /* 0x000fe20007f1e0ff */
[-C--:B-1----:R-:W-:Y:S01]  /*0280*/  IMAD R15, R8, R9.reuse, RZ ;  /* 0x00000009080f7224 */ /* 0x082fe200078e02ff */
[----:B------:R-:W-:Y:S01]  /*0290*/  LEA.HI R8, R4, 0x3c, RZ, 0x1a ;  /* 0x0000003c04087811 */ /* 0x000fe200078fd0ff */
[----:B------:R-:W-:Y:S01]  /*02a0*/  IMAD R27, R26, R9, RZ ;  /* 0x000000091a1b7224 */ /* 0x000fe200078e02ff */
[----:B------:R-:W-:Y:S01]  /*02b0*/  LEA.HI.X.SX32 R23, R21, R2, 0x1, P1 ;  /* 0x0000000215177211 */ /* 0x000fe200008f0eff */
[----:B------:R0:W4:Y:S01]  /*02c0*/  LDG.E.U8 R10, desc[UR6][R16.64] ;  /* 0x00000006100a7981 */ /* 0x000122000c1e1100 */
[----:B------:R-:W-:-:S02]  /*02d0*/  IADD3 R24, P1, R13, R6, RZ ;  /* 0x000000060d187210 */ /* 0x000fc40007f3e0ff */
[-C--:B------:R-:W-:Y:S01]  /*02e0*/  LEA.HI.X.SX32 R19, R19, R2.reuse, 0x1, P0 ;  /* 0x0000000213137211 */ /* 0x080fe200000f0eff */
[----:B------:R-:W5:Y:S01]  /*02f0*/  LDG.E.U8 R12, desc[UR6][R22.64] ;  /* 0x00000006160c7981 */ /* 0x000f62000c1e1100 */
[----:B------:R-:W-:Y:S02]  /*0300*/  LEA.HI.X.SX32 R25, R13, R2, 0x1, P1 ;  /* 0x000000020d197211 */ /* 0x000fe400008f0eff */
[-C--:B------:R-:W-:Y:S01]  /*0310*/  IADD3 R26, P1, R27, R6.reuse, RZ ;  /* 0x000000061b1a7210 */ /* 0x080fe20007f3e0ff */
[----:B------:R1:W5:Y:S01]  /*0320*/  LDG.E.U8 R13, desc[UR6][R18.64] ;  /* 0x00000006120d7981 */ /* 0x000362000c1e1100 */
[----:B------:R-:W-:Y:S01]  /*0330*/  IADD3 R20, P0, R15, R6, RZ ;  /* 0x000000060f147210 */ /* 0x000fe20007f1e0ff */
[----:B0-----:R-:W-:Y:S01]  /*0340*/  IMAD R17, R8, R9, RZ ;  /* 0x0000000908117224 */ /* 0x001fe200078e02ff */
[C---:B------:R-:W-:Y:S01]  /*0350*/  LEA.HI R8, R4.reuse, 0x4c, RZ, 0x1a ;  /* 0x0000004c04087811 */ /* 0x040fe200078fd0ff */
[----:B------:R0:W5:Y:S01]  /*0360*/  LDG.E.U8 R14, desc[UR6][R24.64] ;  /* 0x00000006180e7981 */ /* 0x000162000c1e1100 */
[----:B------:R-:W-:-:S02]  /*0370*/  LEA.HI R16, R4, 0xbc, RZ, 0x1a ;  /* 0x000000bc04107811 */ /* 0x000fc400078fd0ff */
[-C--:B------:R-:W-:Y:S02]  /*0380*/  LEA.HI.X.SX32 R27, R27, R2.reuse, 0x1, P1 ;  /* 0x000000021b1b7211 */ /* 0x080fe400008f0eff */
[----:B------:R-:W-:Y:S01]  /*0390*/  LEA.HI.X.SX32 R21, R15, R2, 0x1, P0 ;  /* 0x000000020f157211 */ /* 0x000fe200000f0eff */
[-C--:B-1----:R-:W-:Y:S01]  /*03a0*/  IMAD R19, R8, R9.reuse, RZ ;  /* 0x0000000908137224 */ /* 0x082fe200078e02ff */
[----:B------:R-:W-:Y:S01]  /*03b0*/  LEA.HI R8, R4, 0x5c, RZ, 0x1a ;  /* 0x0000005c04087811 */ /* 0x000fe200078fd0ff */
[----:B------:R-:W-:Y:S01]  /*03c0*/  IMAD R29, R16, R9, RZ ;  /* 0x00000009101d7224 */ /* 0x000fe200078e02ff */
[C---:B------:R-:W-:Y:S01]  /*03d0*/  IADD3 R22, P0, R17.reuse, R6, RZ ;  /* 0x0000000611167210 */ /* 0x040fe20007f1e0ff */
[----:B------:R1:W5:Y:S01]  /*03e0*/  LDG.E.U8 R16, desc[UR6][R26.64] ;  /* 0x000000061a107981 */ /* 0x000362000c1e1100 */
[----:B------:R-:W-:Y:S02]  /*03f0*/  LEA.HI R18, R4, 0xcc, RZ, 0x1a ;  /* 0x000000cc04127811 */ /* 0x000fe400078fd0ff */
[----:B------:R-:W-:Y:S01]  /*0400*/  LEA.HI.X.SX32 R23, R17, R2, 0x1, P0 ;  /* 0x0000000211177211 */ /* 0x000fe200000f0eff */
[----:B------:R1:W5:Y:S01]  /*0410*/  LDG.E.U8 R15, desc[UR6][R20.64] ;  /* 0x00000006140f7981 */ /* 0x000362000c1e1100 */
[----:B------:R-:W-:-:S02]  /*0420*/  IADD3 R28, P1, R29, R6, RZ ;  /* 0x000000061d1c7210 */ /* 0x000fc40007f3e0ff */
[----:B0-----:R-:W-:Y:S01]  /*0430*/  IADD3 R24, P0, R19, R6, RZ ;  /* 0x0000000613187210 */ /* 0x001fe20007f1e0ff */
[----:B------:R0:W5:Y:S01]  /*0440*/  LDG.E.U8 R17, desc[UR6][R22.64] ;  /* 0x0000000616117981 */ /* 0x000162000c1e1100 */
[-C--:B-1----:R-:W-:Y:S01]  /*0450*/  IMAD R27, R8, R9.reuse, RZ ;  /* 0x00000009081b7224 */ /* 0x082fe200078e02ff */
[----:B------:R-:W-:Y:S01]  /*0460*/  LEA.HI R8, R4, 0x6c, RZ, 0x1a ;  /* 0x0000006c04087811 */ /* 0x000fe200078fd0ff */
[-C--:B------:R-:W-:Y:S01]  /*0470*/  IMAD R21, R18, R9.reuse, RZ ;  /* 0x0000000912157224 */ /* 0x080fe200078e02ff */
[-C--:B------:R-:W-:Y:S02]  /*0480*/  LEA.HI.X.SX32 R29, R29, R2.reuse, 0x1, P1 ;  /* 0x000000021d1d7211 */ /* 0x080fe400008f0eff */
[----:B------:R-:W-:Y:S01]  /*0490*/  LEA.HI.X.SX32 R25, R19, R2, 0x1, P0 ;  /* 0x0000000213197211 */ /* 0x000fe200000f0eff */
[----:B0-----:R-:W-:Y:S01]  /*04a0*/  IMAD R23, R8, R9, RZ ;  /* 0x0000000908177224 */ /* 0x001fe200078e02ff */
[-C--:B------:R-:W-:Y:S01]  /*04b0*/  IADD3 R20, P1, R21, R6.reuse, RZ ;  /* 0x0000000615147210 */ /* 0x080fe20007f3e0ff */
[----:B------:R0:W5:Y:S01]  /*04c0*/  LDG.E.U8 R18, desc[UR6][R28.64] ;  /* 0x000000061c127981 */ /* 0x000162000c1e1100 */
[----:B------:R-:W-:-:S02]  /*04d0*/  IADD3 R26, P0, R27, R6, RZ ;  /* 0x000000061b1a7210 */ /* 0x000fc40007f1e0ff */
[C---:B------:R-:W-:Y:S01]  /*04e0*/  LEA.HI R8, R4.reuse, 0x7c, RZ, 0x1a ;  /* 0x0000007c04087811 */ /* 0x040fe200078fd0ff */
[----:B------:R1:W5:Y:S01]  /*04f0*/  LDG.E.U8 R19, desc[UR6][R24.64] ;  /* 0x0000000618137981 */ /* 0x000362000c1e1100 */
[----:B------:R-:W-:Y:S02]  /*0500*/  LEA.HI R30, R4, 0xdc, RZ, 0x1a ;  /* 0x000000dc041e7811 */ /* 0x000fe400078fd0ff */
[-C--:B------:R-:W-:Y:S02]  /*0510*/  LEA.HI.X.SX32 R21, R21, R2.reuse, 0x1, P1 ;  /* 0x0000000215157211 */ /* 0x080fe400008f0eff */
[----:B------:R-:W-:Y:S02]  /*0520*/  LEA.HI.X.SX32 R27, R27, R2, 0x1, P0 ;  /* 0x000000021b1b7211 */ /* 0x000fe400000f0eff */
[----:B0-----:R-:W-:Y:S01]  /*0530*/  IADD3 R28, P0, R23, R6, RZ ;  /* 0x00000006171c7210 */ /* 0x001fe20007f1e0ff */
[-C--:B-1----:R-:W-:Y:S01]  /*0540*/  IMAD R25, R8, R9.reuse, RZ ;  /* 0x0000000908197224 */ /* 0x082fe200078e02ff */
[----:B------:R0:W5:Y:S01]  /*0550*/  LDG.E.U8 R20, desc[UR6][R20.64] ;  /* 0x0000000614147981 */ /* 0x000162000c1e1100 */
[----:B------:R-:W-:Y:S01]  /*0560*/  IMAD R33, R30, R9, RZ ;  /* 0x000000091e217224 */ /* 0x000fe200078e02ff */
[----:B------:R-:W-:-:S02]  /*0570*/  LEA.HI R22, R4, 0xec, RZ, 0x1a ;  /* 0x000000ec04167811 */ /* 0x000fc400078fd0ff */
[----:B------:R-:W-:Y:S01]  /*0580*/  LEA.HI.X.SX32 R29, R23, R2, 0x1, P0 ;  /* 0x00000002171d7211 */ /* 0x000fe200000f0eff */
[----:B------:R-:W5:Y:S01]  /*0590*/  LDG.E.U8 R51, desc[UR6][R26.64] ;  /* 0x000000061a337981 */ /* 0x000f62000c1e1100 */
[----:B------:R-:W-:Y:S01]  /*05a0*/  IADD3 R30, P0, R25, R6, RZ ;  /* 0x00000006191e7210 */ /* 0x000fe20007f1e0ff */
[----:B0-----:R-:W-:-:S03]  /*05b0*/  IMAD R21, R9, 0x4, R31 ;  /* 0x0000000409157824 */ /* 0x001fc600078e021f */
[----:B------:R-:W-:Y:S01]  /*05c0*/  LEA.HI.X.SX32 R31, R25, R2, 0x1, P0 ;  /* 0x00000002191f7211 */ /* 0x000fe200000f0eff */
[----:B------:R-:W-:Y:S01]  /*05d0*/  IMAD R35, R22, R9, RZ ;  /* 0x0000000916237224 */ /* 0x000fe200078e02ff */
[-C--:B------:R-:W-:Y:S01]  /*05e0*/  IADD3 R32, P1, R33, R6.reuse, RZ ;  /* 0x0000000621207210 */ /* 0x080fe20007f3e0ff */
[----:B------:R-:W-:Y:S01]  /*05f0*/  IMAD R25, R9, 0x8, R21 ;  /* 0x0000000809197824 */ /* 0x000fe200078e0215 */
[C---:B------:R-:W-:Y:S01]  /*0600*/  IADD3 R22, P0, R21.reuse, R6, RZ ;  /* 0x0000000615167210 */ /* 0x040fe20007f1e0ff */
[----:B------:R0:W5:Y:S03]  /*0610*/  LDG.E.U8 R55, desc[UR6][R28.64] ;  /* 0x000000061c377981 */ /* 0x000166000c1e1100 */
[----:B------:R-:W-:Y:S01]  /*0620*/  LEA.HI.X.SX32 R23, R21, R2, 0x1, P0 ;  /* 0x0000000215177211 */ /* 0x000fe200000f0eff */
[----:B------:R-:W-:Y:S01]  /*0630*/  IMAD R21, R9, 0x4, R25 ;  /* 0x0000000409157824 */ /* 0x000fe200078e0219 */
[C---:B------:R-:W-:Y:S01]  /*0640*/  IADD3 R24, P0, R25.reuse, R6, RZ ;  /* 0x0000000619187210 */ /* 0x040fe20007f1e0ff */
[----:B------:R-:W5:Y:S03]  /*0650*/  LDG.E.U8 R59, desc[UR6][R30.64] ;  /* 0x000000061e3b7981 */ /* 0x000f66000c1e1100 */
[----:B------:R-:W-:Y:S01]  /*0660*/  LEA.HI.X.SX32 R25, R25, R2, 0x1, P0 ;  /* 0x0000000219197211 */ /* 0x000fe200000f0eff */
[----:B0-----:R-:W-:Y:S01]  /*0670*/  IMAD R29, R9, 0x4, R21 ;  /* 0x00000004091d7824 */ /* 0x001fe200078e0215 */
[----:B------:R-:W-:Y:S01]  /*0680*/  IADD3 R26, P0, R21, R6, RZ ;  /* 0x00000006151a7210 */ /* 0x000fe20007f1e0ff */
[----:B------:R-:W4:Y:S01]  /*0690*/  LDG.E.U8 R36, desc[UR6][R22.64] ;  /* 0x0000000616247981 */ /* 0x000f22000c1e1100 */
[----:B------:R-:W-:-:S02]  /*06a0*/  LEA.HI.X.SX32 R33, R33, R2, 0x1, P1 ;  /* 0x0000000221217211 */ /* 0x000fc400008f0eff */
[----:B------:R-:W-:Y:S02]  /*06b0*/  IADD3 R34, P1, R35, R6, RZ ;  /* 0x0000000623227210 */ /* 0x000fe40007f3e0ff */
[-C--:B------:R-:W-:Y:S01]  /*06c0*/  LEA.HI.X.SX32 R27, R21, R2.reuse, 0x1, P0 ;  /* 0x00000002151b7211 */ /* 0x080fe200000f0eff */
[----:B------:R-:W-:Y:S01]  /*06d0*/  IMAD R21, R9, 0x8, R29 ;  /* 0x0000000809157824 */ /* 0x000fe200078e021d */
[----:B------:R-:W-:Y:S01]  /*06e0*/  LEA.HI.X.SX32 R35, R35, R2, 0x1, P1 ;  /* 0x0000000223237211 */ /* 0x000fe200008f0eff */
[----:B------:R0:W5:Y:S01]  /*06f0*/  LDG.E.U8 R77, desc[UR6][R32.64] ;  /* 0x00000006204d7981 */ /* 0x000162000c1e1100 */
[----:B------:R-:W-:-:S03]  /*0700*/  IADD3 R28, P0, R29, R6, RZ ;  /* 0x000000061d1c7210 */ /* 0x000fc60007f1e0ff */
[----:B------:R1:W5:Y:S01]  /*0710*/  LDG.E.U8 R78, desc[UR6][R34.64] ;  /* 0x00000006224e7981 */ /* 0x000362000c1e1100 */
[----:B------:R-:W-:-:S03]  /*0720*/  LEA.HI.X.SX32 R29, R29, R2, 0x1, P0 ;  /* 0x000000021d1d7211 */ /* 0x000fc600000f0eff */
[----:B------:R1:W5:Y:S01]  /*0730*/  LDG.E.U8 R37, desc[UR6][R26.64] ;  /* 0x000000061a257981 */ /* 0x000362000c1e1100 */
[----:B0-----:R-:W-:Y:S01]  /*0740*/  IMAD R33, R9, 0x4, R21 ;  /* 0x0000000409217824 */ /* 0x001fe200078e0215 */
[----:B------:R-:W-:Y:S02]  /*0750*/  IADD3 R30, P0, R21, R6, RZ ;  /* 0x00000006151e7210 */ /* 0x000fe40007f1e0ff */
[----:B------:R-:W5:Y:S01]  /*0760*/  LDG.E.U8 R38, desc[UR6][R28.64] ;  /* 0x000000061c267981 */ /* 0x000f62000c1e1100 */
[----:B-1----:R-:W-:Y:S01]  /*0770*/  IMAD R35, R9, 0x4, R33 ;  /* 0x0000000409237824 */ /* 0x002fe200078e0221 */
[----:B------:R-:W-:Y:S02]  /*0780*/  LEA.HI.X.SX32 R31, R21, R2, 0x1, P0 ;  /* 0x00000002151f7211 */ /* 0x000fe400000f0eff */
[----:B------:R0:W5:Y:S01]  /*0790*/  LDG.E.U8 R34, desc[UR6][R24.64] ;  /* 0x0000000618227981 */ /* 0x000162000c1e1100 */
[----:B------:R-:W-:Y:S01]  /*07a0*/  IMAD R21, R9, 0x8, R35 ;  /* 0x0000000809157824 */ /* 0x000fe200078e0223 */
[----:B------:R-:W-:-:S02]  /*07b0*/  IADD3 R22, P0, R35, R6, RZ ;  /* 0x0000000623167210 */ /* 0x000fc40007f1e0ff */
[----:B------:R1:W5:Y:S02]  /*07c0*/  LDG.E.U8 R39, desc[UR6][R30.64] ;  /* 0x000000061e277981 */ /* 0x000364000c1e1100 */
[----:B------:R-:W-:Y:S01]  /*07d0*/  LEA.HI.X.SX32 R23, R35, R2, 0x1, P0 ;  /* 0x0000000223177211 */ /* 0x000fe200000f0eff */
[----:B------:R-:W-:Y:S01]  /*07e0*/  IMAD R27, R9, 0x4, R21 ;  /* 0x00000004091b7824 */ /* 0x000fe200078e0215 */
[-C--:B0-----:R-:W-:Y:S02]  /*07f0*/  IADD3 R24, P0, R21, R6.reuse, RZ ;  /* 0x0000000615187210 */ /* 0x081fe40007f1e0ff */
[----:B------:R-:W-:Y:S01]  /*0800*/  IADD3 R32, P1, R33, R6, RZ ;  /* 0x0000000621207210 */ /* 0x000fe20007f3e0ff */
[----:B------:R-:W5:Y:S01]  /*0810*/  LDG.E.U8 R41, desc[UR6][R22.64] ;  /* 0x0000000616297981 */ /* 0x000f62000c1e1100 */
[-C--:B------:R-:W-:Y:S01]  /*0820*/  LEA.HI.X.SX32 R25, R21, R2.reuse, 0x1, P0 ;  /* 0x0000000215197211 */ /* 0x080fe200000f0eff */
[----:B------:R-:W-:Y:S01]  /*0830*/  IMAD R21, R9, 0x4, R27 ;  /* 0x0000000409157824 */ /* 0x000fe200078e021b */
[----:B------:R-:W-:-:S02]  /*0840*/  LEA.HI.X.SX32 R33, R33, R2, 0x1, P1 ;  /* 0x0000000221217211 */ /* 0x000fc400008f0eff */
[-C--:B------:R-:W-:Y:S01]  /*0850*/  IADD3 R26, P0, R27, R6.reuse, RZ ;  /* 0x000000061b1a7210 */ /* 0x080fe20007f1e0ff */
[----:B------:R-:W-:Y:S01]  /*0860*/  IMAD R35, R9, 0x8, R21 ;  /* 0x0000000809237824 */ /* 0x000fe200078e0215 */
[----:B------:R-:W-:Y:S01]  /*0870*/  IADD3 R28, P1, R21, R6, RZ ;  /* 0x00000006151c7210 */ /* 0x000fe20007f3e0ff */
[----:B------:R0:W5:Y:S01]  /*0880*/  LDG.E.U8 R40, desc[UR6][R32.64] ;  /* 0x0000000620287981 */ /* 0x000162000c1e1100 */
[-C--:B------:R-:W-:Y:S02]  /*0890*/  LEA.HI.X.SX32 R27, R27, R2.reuse, 0x1, P0 ;  /* 0x000000021b1b7211 */ /* 0x080fe400000f0eff */
[----:B------:R-:W-:Y:S01]  /*08a0*/  LEA.HI.X.SX32 R29, R21, R2, 0x1, P1 ;  /* 0x00000002151d7211 */ /* 0x000fe200008f0eff */
[----:B------:R-:W-:Y:S01]  /*08b0*/  IMAD R21, R9, 0x4, R35 ;  /* 0x0000000409157824 */ /* 0x000fe200078e0223 */
[C---:B-1----:R-:W-:Y:S01]  /*08c0*/  IADD3 R30, P0, R35.reuse, R6, RZ ;  /* 0x00000006231e7210 */ /* 0x042fe20007f1e0ff */
[----:B------:R1:W5:Y:S03]  /*08d0*/  LDG.E.U8 R42, desc[UR6][R24.64] ;  /* 0x00000006182a7981 */ /* 0x000366000c1e1100 */
[----:B------:R-:W-:Y:S01]  /*08e0*/  LEA.HI.X.SX32 R31, R35, R2, 0x1, P0 ;  /* 0x00000002231f7211 */ /* 0x000fe200000f0eff */
[----:B0-----:R-:W-:Y:S01]  /*08f0*/  IMAD R33, R9, 0x4, R21 ;  /* 0x0000000409217824 */ /* 0x001fe200078e0215 */
[C---:B------:R-:W-:Y:S01]  /*0900*/  IADD3 R22, P0, R21.reuse, R6, RZ ;  /* 0x0000000615167210 */ /* 0x040fe20007f1e0ff */
[----:B------:R0:W5:Y:S03]  /*0910*/  LDG.E.U8 R43, desc[UR6][R26.64] ;  /* 0x000000061a2b7981 */ /* 0x000166000c1e1100 */
[----:B------:R-:W-:Y:S01]  /*0920*/  LEA.HI.X.SX32 R23, R21, R2, 0x1, P0 ;  /* 0x0000000215177211 */ /* 0x000fe200000f0eff */
[----:B------:R-:W-:Y:S01]  /*0930*/  IMAD R21, R9, 0x8, R33 ;  /* 0x0000000809157824 */ /* 0x000fe200078e0221 */
[-C--:B-1----:R-:W-:Y:S01]  /*0940*/  IADD3 R24, P0, R33, R6.reuse, RZ ;  /* 0x0000000621187210 */ /* 0x082fe20007f1e0ff */
[----:B------:R-:W5:Y:S02]  /*0950*/  LDG.E.U8 R44, desc[UR6][R28.64] ;  /* 0x000000061c2c7981 */ /* 0x000f64000c1e1100 */
[----:B------:R-:W-:Y:S01]  /*0960*/  IMAD R35, R9, 0x4, R21 ;  /* 0x0000000409237824 */ /* 0x000fe200078e0215 */
[----:B------:R-:W-:Y:S01]  /*0970*/  IADD3 R32, P1, R21, R6, RZ ;  /* 0x0000000615207210 */ /* 0x000fe20007f3e0ff */
[----:B------:R1:W5:Y:S01]  /*0980*/  LDG.E.U8 R45, desc[UR6][R30.64] ;  /* 0x000000061e2d7981 */ /* 0x000362000c1e1100 */
[----:B------:R-:W-:-:S02]  /*0990*/  LEA.HI.X.SX32 R25, R33, R2, 0x1, P0 ;  /* 0x0000000221197211 */ /* 0x000fc400000f0eff */
[----:B------:R-:W-:Y:S01]  /*09a0*/  LEA.HI.X.SX32 R33, R21, R2, 0x1, P1 ;  /* 0x0000000215217211 */ /* 0x000fe200008f0eff */
[----:B------:R-:W-:Y:S01]  /*09b0*/  IMAD R21, R9, 0x4, R35 ;  /* 0x0000000409157824 */ /* 0x000fe200078e0223 */
[C---:B0-----:R-:W-:Y:S01]  /*09c0*/  IADD3 R26, P0, R35.reuse, R6, RZ ;  /* 0x00000006231a7210 */ /* 0x041fe20007f1e0ff */
[----:B------:R0:W5:Y:S03]  /*09d0*/  LDG.E.U8 R46, desc[UR6][R22.64] ;  /* 0x00000006162e7981 */ /* 0x000166000c1e1100 */
[----:B------:R-:W-:Y:S01]  /*09e0*/  LEA.HI.X.SX32 R27, R35, R2, 0x1, P0 ;  /* 0x00000002231b7211 */ /* 0x000fe200000f0eff */
[----:B-1----:R-:W-:Y:S01]  /*09f0*/  IMAD R31, R9, 0x8, R21 ;  /* 0x00000008091f7824 */ /* 0x002fe200078e0215 */
[C---:B------:R-:W-:Y:S01]  /*0a00*/  IADD3 R28, P0, R21.reuse, R6, RZ ;  /* 0x00000006151c7210 */ /* 0x040fe20007f1e0ff */
[----:B------:R1:W5:Y:S03]  /*0a10*/  LDG.E.U8 R47, desc[UR6][R24.64] ;  /* 0x00000006182f7981 */ /* 0x000366000c1e1100 */
[----:B------:R-:W-:Y:S01]  /*0a20*/  LEA.HI.X.SX32 R29, R21, R2, 0x1, P0 ;  /* 0x00000002151d7211 */ /* 0x000fe200000f0eff */
[----:B------:R-:W-:Y:S01]  /*0a30*/  IMAD R21, R9, 0x4, R31 ;  /* 0x0000000409157824 */ /* 0x000fe200078e021f */
[-C--:B0-----:R-:W-:Y:S01]  /*0a40*/  IADD3 R22, P0, R31, R6.reuse, RZ ;  /* 0x000000061f167210 */ /* 0x081fe20007f1e0ff */
[----:B------:R-:W5:Y:S02]  /*0a50*/  LDG.E.U8 R49, desc[UR6][R26.64] ;  /* 0x000000061a317981 */ /* 0x000f64000c1e1100 */
[----:B------:R-:W-:Y:S01]  /*0a60*/  IMAD R35, R9, 0x4, R21 ;  /* 0x0000000409237824 */ /* 0x000fe200078e0215 */
[----:B------:R-:W-:Y:S01]  /*0a70*/  IADD3 R30, P1, R21, R6, RZ ;  /* 0x00000006151e7210 */ /* 0x000fe20007f3e0ff */
[----:B------:R0:W5:Y:S01]  /*0a80*/  LDG.E.U8 R48, desc[UR6][R32.64] ;  /* 0x0000000620307981 */ /* 0x000162000c1e1100 */
[----:B------:R-:W-:-:S02]  /*0a90*/  LEA.HI.X.SX32 R23, R31, R2, 0x1, P0 ;  /* 0x000000021f177211 */ /* 0x000fc400000f0eff */
        /* <DEDUP_REMOVED lines=75> */
[----:B------:R1:W5:Y:S02]  /*0f50*/  LDG.E.U8 R71, desc[UR6][R30.64] ;  /* 0x000000061e477981 */ /* 0x000364000c1e1100 */
[----:B------:R-:W-:Y:S01]  /*0f60*/  IMAD R35, R9, 0x4, R21 ;  /* 0x0000000409237824 */ /* 0x000fe200078e0215 */
[----:B------:R-:W-:Y:S01]  /*0f70*/  IADD3 R32, P1, R21, R6, RZ ;  /* 0x0000000615207210 */ /* 0x000fe20007f3e0ff */
[----:B------:R2:W5:Y:S01]  /*0f80*/  LDG.E.U8 R72, desc[UR6][R24.64] ;  /* 0x0000000618487981 */ /* 0x000562000c1e1100 */
[----:B------:R-:W-:-:S02]  /*0f90*/  LEA.HI.X.SX32 R29, R33, R2, 0x1, P0 ;  /* 0x00000002211d7211 */ /* 0x000fc400000f0eff */
[----:B------:R-:W-:Y:S01]  /*0fa0*/  LEA.HI.X.SX32 R33, R21, R2, 0x1, P1 ;  /* 0x0000000215217211 */ /* 0x000fe200008f0eff */
[----:B------:R-:W-:Y:S01]  /*0fb0*/  IMAD R21, R9, 0x4, R35 ;  /* 0x0000000409157824 */ /* 0x000fe200078e0223 */
[----:B0-----:R-:W-:Y:S01]  /*0fc0*/  IADD3 R22, P0, R35, R6, RZ ;  /* 0x0000000623167210 */ /* 0x001fe20007f1e0ff */
[----:B------:R-:W5:Y:S02]  /*0fd0*/  LDG.E.U8 R73, desc[UR6][R26.64] ;  /* 0x000000061a497981 */ /* 0x000f64000c1e1100 */
[----:B-1----:R-:W-:Y:S01]  /*0fe0*/  IMAD R31, R9, 0x8, R21 ;  /* 0x00000008091f7824 */ /* 0x002fe200078e0215 */
[----:B------:R-:W-:Y:S01]  /*0ff0*/  LEA.HI.X.SX32 R23, R35, R2, 0x1, P0 ;  /* 0x0000000223177211 */ /* 0x000fe200000f0eff */
[----:B------:R0:W5:Y:S01]  /*1000*/  LDG.E.U8 R74, desc[UR6][R28.64] ;  /* 0x000000061c4a7981 */ /* 0x000162000c1e1100 */
[C---:B--2---:R-:W-:Y:S02]  /*1010*/  IADD3 R24, P0, R21.reuse, R6, RZ ;  /* 0x0000000615187210 */ /* 0x044fe40007f1e0ff */
[----:B------:R-:W-:Y:S01]  /*1020*/  LEA.HI R8, R4, 0xfc, RZ, 0x1a ;  /* 0x000000fc04087811 */ /* 0x000fe200078fd0ff */
[----:B------:R-:W2:Y:S01]  /*1030*/  LDG.E.U8 R35, desc[UR6][R32.64] ;  /* 0x0000000620237981 */ /* 0x000ea2000c1e1100 */
[----:B------:R-:W-:Y:S01]  /*1040*/  LEA.HI.X.SX32 R25, R21, R2, 0x1, P0 ;  /* 0x0000000215197211 */ /* 0x000fe200000f0eff */
[----:B------:R-:W-:Y:S01]  /*1050*/  IMAD R21, R9, 0x4, R31 ;  /* 0x0000000409157824 */ /* 0x000fe200078e021f */
[----:B------:R-:W-:Y:S01]  /*1060*/  IADD3 R30, P0, R31, R6, RZ ;  /* 0x000000061f1e7210 */ /* 0x000fe20007f1e0ff */
[----:B------:R1:W2:Y:S02]  /*1070*/  LDG.E.U8 R75, desc[UR6][R22.64] ;  /* 0x00000006164b7981 */ /* 0x0002a4000c1e1100 */
[----:B0-----:R-:W-:Y:S01]  /*1080*/  IMAD R29, R9, 0x4, R21 ;  /* 0x00000004091d7824 */ /* 0x001fe200078e0215 */
[----:B------:R-:W-:Y:S01]  /*1090*/  LEA.HI.X.SX32 R31, R31, R2, 0x1, P0 ;  /* 0x000000021f1f7211 */ /* 0x000fe200000f0eff */
[----:B------:R0:W2:Y:S01]  /*10a0*/  LDG.E.U8 R76, desc[UR6][R24.64] ;  /* 0x00000006184c7981 */ /* 0x0000a2000c1e1100 */
[----:B------:R-:W-:-:S03]  /*10b0*/  IADD3 R26, P0, R21, R6, RZ ;  /* 0x00000006151a7210 */ /* 0x000fc60007f1e0ff */
[----:B------:R-:W2:Y:S01]  /*10c0*/  LDG.E.U8 R30, desc[UR6][R30.64] ;  /* 0x000000061e1e7981 */ /* 0x000ea2000c1e1100 */
[----:B------:R-:W-:Y:S02]  /*10d0*/  LEA.HI.X.SX32 R27, R21, R2, 0x1, P0 ;  /* 0x00000002151b7211 */ /* 0x000fe400000f0eff */
[----:B------:R-:W-:Y:S01]  /*10e0*/  IADD3 R28, P0, R29, R6, RZ ;  /* 0x000000061d1c7210 */ /* 0x000fe20007f1e0ff */
[----:B------:R-:W-:Y:S02]  /*10f0*/  IMAD R21, R9, 0x8, R29 ;  /* 0x0000000809157824 */ /* 0x000fe400078e021d */
[----:B------:R-:W2:Y:S01]  /*1100*/  LDG.E.U8 R26, desc[UR6][R26.64] ;  /* 0x000000061a1a7981 */ /* 0x000ea2000c1e1100 */
[----:B------:R-:W-:Y:S01]  /*1110*/  LEA.HI.X.SX32 R29, R29, R2, 0x1, P0 ;  /* 0x000000021d1d7211 */ /* 0x000fe200000f0eff */
[----:B-1----:R-:W-:-:S04]  /*1120*/  IMAD R23, R9, 0x4, R21 ;  /* 0x0000000409177824 */ /* 0x002fc800078e0215 */
[----:B------:R-:W2:Y:S01]  /*1130*/  LDG.E.U8 R28, desc[UR6][R28.64] ;  /* 0x000000061c1c7981 */ /* 0x000ea2000c1e1100 */
[----:B------:R-:W-:Y:S01]  /*1140*/  IMAD R33, R8, R9, RZ ;  /* 0x0000000908217224 */ /* 0x000fe200078e02ff */
[-C--:B------:R-:W-:Y:S01]  /*1150*/  IADD3 R8, P0, R21, R6.reuse, RZ ;  /* 0x0000000615087210 */ /* 0x080fe20007f1e0ff */
[----:B0-----:R-:W-:Y:S01]  /*1160*/  IMAD R25, R9, 0x4, R23 ;  /* 0x0000000409197824 */ /* 0x001fe200078e0217 */
[----:B------:R-:W-:Y:S02]  /*1170*/  IADD3 R22, P1, R23, R6, RZ ;  /* 0x0000000617167210 */ /* 0x000fe40007f3e0ff */
[----:B------:R-:W-:Y:S02]  /*1180*/  LEA.HI.X.SX32 R9, R21, R2, 0x1, P0 ;  /* 0x0000000215097211 */ /* 0x000fe400000f0eff */
[-C--:B------:R-:W-:Y:S02]  /*1190*/  IADD3 R32, P2, R33, R6.reuse, RZ ;  /* 0x0000000621207210 */ /* 0x080fe40007f5e0ff */
[----:B------:R-:W-:-:S02]  /*11a0*/  IADD3 R24, P0, R25, R6, RZ ;  /* 0x0000000619187210 */ /* 0x000fc40007f1e0ff */
[-C--:B------:R-:W-:Y:S01]  /*11b0*/  LEA.HI.X.SX32 R23, R23, R2.reuse, 0x1, P1 ;  /* 0x0000000217177211 */ /* 0x080fe200008f0eff */
[----:B------:R0:W2:Y:S01]  /*11c0*/  LDG.E.U8 R9, desc[UR6][R8.64] ;  /* 0x0000000608097981 */ /* 0x0000a2000c1e1100 */
[-C--:B------:R-:W-:Y:S02]  /*11d0*/  LEA.HI.X.SX32 R33, R33, R2.reuse, 0x1, P2 ;  /* 0x0000000221217211 */ /* 0x080fe400010f0eff */
[----:B------:R-:W-:Y:S01]  /*11e0*/  LEA.HI.X.SX32 R25, R25, R2, 0x1, P0 ;  /* 0x0000000219197211 */ /* 0x000fe200000f0eff */
[----:B------:R1:W2:Y:S04]  /*11f0*/  LDG.E.U8 R22, desc[UR6][R22.64] ;  /* 0x0000000616167981 */ /* 0x0002a8000c1e1100 */
[----:B------:R3:W2:Y:S04]  /*1200*/  LDG.E.U8 R6, desc[UR6][R24.64] ;  /* 0x0000000618067981 */ /* 0x0006a8000c1e1100 */
[----:B------:R-:W2:Y:S01]  /*1210*/  LDG.E.U8 R32, desc[UR6][R32.64] ;  /* 0x0000000620207981 */ /* 0x000ea2000c1e1100 */
[----:B------:R-:W3:Y:S01]  /*1220*/  S2UR UR4, SR_CgaCtaId ;  /* 0x00000000000479c3 */ /* 0x000ee20000008800 */
[----:B------:R-:W-:-:S02]  /*1230*/  LOP3.LUT R2, R4, 0x3f, RZ, 0xc0, !PT ;  /* 0x0000003f04027812 */ /* 0x000fc400078ec0ff */
[C---:B------:R-:W-:Y:S01]  /*1240*/  LOP3.LUT R21, R4.reuse, 0x7, RZ, 0xc0, !PT ;  /* 0x0000000704157812 */ /* 0x040fe200078ec0ff */
[----:B------:R-:W-:Y:S01]  /*1250*/  UMOV UR5, 0x400 ;  /* 0x0000040000057882 */ /* 0x000fe20000000000 */
[----:B0-----:R-:W-:-:S03]  /*1260*/  LOP3.LUT R8, R4, 0x80, RZ, 0xc0, !PT ;  /* 0x0000008004087812 */ /* 0x001fc600078ec0ff */
[----:B------:R-:W-:Y:S01]  /*1270*/  IMAD R2, R2, 0x8, R21 ;  /* 0x0000000802027824 */ /* 0x000fe200078e0215 */
[----:B------:R-:W-:-:S03]  /*1280*/  LOP3.LUT R21, R4, 0x1c, RZ, 0xc0, !PT ;  /* 0x0000001c04157812 */ /* 0x000fc600078ec0ff */
[----:B-1----:R-:W-:Y:S01]  /*1290*/  IMAD.SHL.U32 R23, R2, 0x10, RZ ;  /* 0x0000001002177824 */ /* 0x002fe200078e00ff */
[----:B---3--:R-:W-:-:S04]  /*12a0*/  LOP3.LUT R24, R4, 0x60, RZ, 0xc0, !PT ;  /* 0x0000006004187812 */ /* 0x008fc800078ec0ff */
[----:B------:R-:W-:Y:S01]  /*12b0*/  LOP3.LUT R23, R23, R0, RZ, 0xfc, !PT ;  /* 0x0000000017177212 */ /* 0x000fe200078efcff */
[----:B------:R-:W-:Y:S01]  /*12c0*/  ULEA UR5, UR4, UR5, 0x18 ;  /* 0x0000000504057291 */ /* 0x000fe2000f8ec03f */
[----:B------:R-:W-:Y:S01]  /*12d0*/  R2UR UR4, R8 ;  /* 0x00000000080472ca */ /* 0x000fe200000e0000 */
[----:B------:R-:W-:Y:S02]  /*12e0*/  IMAD.SHL.U32 R0, R4, 0x800, RZ ;  /* 0x0000080004007824 */ /* 0x000fe400078e00ff */
[----:B------:R-:W-:-:S03]  /*12f0*/  IMAD R24, R24, 0x2, R21 ;  /* 0x0000000218187824 */ /* 0x000fc600078e0215 */
[----:B------:R-:W-:Y:S01]  /*1300*/  LOP3.LUT R2, R0, 0x3000, RZ, 0xc0, !PT ;  /* 0x0000300000027812 */ /* 0x000fe200078ec0ff */
[----:B------:R-:W-:Y:S01]  /*1310*/  IMAD.SHL.U32 R0, R24, 0x4, RZ ;  /* 0x0000000418007824 */ /* 0x000fe200078e00ff */
[----:B------:R0:W-:Y:S05]  /*1320*/  STS.U8 [R23+UR5], R5 ;  /* 0x0000000517007988 */ /* 0x0001ea0008000005 */
[----:B------:R-:W-:Y:S01]  /*1330*/  IMAD.U32 R24, RZ, RZ, UR4 ;  /* 0x00000004ff187e24 */ /* 0x000fe2000f8e00ff */
[C---:B------:R-:W-:Y:S01]  /*1340*/  LOP3.LUT R24, R23.reuse, 0x10, RZ, 0x3c, !PT ;  /* 0x0000001017187812 */ /* 0x040fe200078e3cff */
[----:B------:R1:W-:Y:S01]  /*1350*/  STS.U8 [R23+UR5+0x4], R7 ;  /* 0x0000040717007988 */ /* 0x0003e20008000005 */
[----:B0-----:R-:W-:-:S03]  /*1360*/  LOP3.LUT R5, R23, 0x20, RZ, 0x3c, !PT ;  /* 0x0000002017057812 */ /* 0x001fc600078e3cff */
[----:B----4-:R-:W-:Y:S04]  /*1370*/  STS.U8 [R23+UR5+0x8], R36 ;  /* 0x0000082417007988 */ /* 0x010fe80008000005 */
[----:B------:R0:W-:Y:S01]  /*1380*/  STS.U8 [R23+UR5+0xc], R10 ;  /* 0x00000c0a17007988 */ /* 0x0001e20008000005 */
[----:B-1----:R-:W-:-:S03]  /*1390*/  LOP3.LUT R7, R23, 0x30, RZ, 0x3c, !PT ;  /* 0x0000003017077812 */ /* 0x002fc600078e3cff */
[----:B-----5:R1:W-:Y:S01]  /*13a0*/  STS.U8 [R23+UR5+0x200c], R12 ;  /* 0x00200c0c17007988 */ /* 0x0203e20008000005 */
[C---:B0-----:R-:W-:Y:S02]  /*13b0*/  LOP3.LUT R10, R23.reuse, 0x40, RZ, 0x3c, !PT ;  /* 0x00000040170a7812 */ /* 0x041fe400078e3cff */
[----:B-1----:R-:W-:Y:S01]  /*13c0*/  LOP3.LUT R12, R23, 0x50, RZ, 0x3c, !PT ;  /* 0x00000050170c7812 */ /* 0x002fe200078e3cff */
[C---:B------:R-:W-:Y:S01]  /*13d0*/  IMAD.SHL.U32 R27, R4.reuse, 0x200, RZ ;  /* 0x00000200041b7824 */ /* 0x040fe200078e00ff */
[----:B------:R-:W-:-:S04]  /*13e0*/  LOP3.LUT R80, R4, 0x3, RZ, 0xc0, !PT ;  /* 0x0000000304507812 */ /* 0x000fc800078ec0ff */
[----:B------:R-:W-:Y:S01]  /*13f0*/  LOP3.LUT R27, R27, 0x3000, RZ, 0xc0, !PT ;  /* 0x000030001b1b7812 */ /* 0x000fe200078ec0ff */
[----:B------:R-:W-:-:S04]  /*1400*/  IMAD.SHL.U32 R25, R4, 0x10, RZ ;  /* 0x0000001004197824 */ /* 0x000fc800078e00ff */
[----:B------:R-:W-:Y:S01]  /*1410*/  IMAD R27, R80, 0x20, R27 ;  /* 0x00000020501b7824 */ /* 0x000fe200078e021b */
[----:B------:R-:W-:Y:S01]  /*1420*/  LOP3.LUT R2, R2, 0x7f0, R25, 0xf8, !PT ;  /* 0x000007f002027812 */ /* 0x000fe200078ef819 */
[----:B------:R-:W-:Y:S01]  /*1430*/  IMAD.MOV.U32 R93, RZ, RZ, -0x800000 ;  /* 0xff800000ff5d7424 */ /* 0x000fe200078e00ff */
[----:B------:R-:W-:Y:S01]  /*1440*/  CS2R R80, SRZ ;  /* 0x0000000000507805 */ /* 0x000fe2000001ff00 */
[----:B------:R-:W-:Y:S01]  /*1450*/  IMAD.MOV.U32 R208, RZ, RZ, 0x3f800000 ;  /* 0x3f800000ffd07424 */ /* 0x000fe200078e00ff */
[----:B------:R-:W-:Y:S01]  /*1460*/  LOP3.LUT R0, R27, R0, RZ, 0x3c, !PT ;  /* 0x000000001b007212 */ /* 0x000fe200078e3cff */
[----:B------:R-:W-:Y:S01]  /*1470*/  IMAD.MOV.U32 R207, RZ, RZ, 0x3f800000 ;  /* 0x3f800000ffcf7424 */ /* 0x000fe200078e00ff */
[----:B------:R-:W-:Y:S01]  /*1480*/  CS2R R82, SRZ ;  /* 0x0000000000527805 */ /* 0x000fe2000001ff00 */
[----:B------:R-:W-:Y:S01]  /*1490*/  IMAD.MOV.U32 R92, RZ, RZ, -0x800000 ;  /* 0xff800000ff5c7424 */ /* 0x000fe200078e00ff */
[----:B------:R-:W-:Y:S02]  /*14a0*/  CS2R R84, SRZ ;  /* 0x0000000000547805 */ /* 0x000fe4000001ff00 */
[----:B------:R-:W-:Y:S01]  /*14b0*/  CS2R R86, SRZ ;  /* 0x0000000000567805 */ /* 0x000fe2000001ff00 */
[----:B------:R-:W-:Y:S04]  /*14c0*/  STS.U8 [R23+UR5+0x2000], R60 ;  /* 0x0020003c17007988 */ /* 0x000fe80008000005 */
[----:B------:R-:W-:Y:S04]  /*14d0*/  STS.U8 [R23+UR5+0x2004], R61 ;  /* 0x0020043d17007988 */ /* 0x000fe80008000005 */
[----:B------:R-:W-:Y:S04]  /*14e0*/  STS.U8 [R23+UR5+0x2008], R62 ;  /* 0x0020083e17007988 */ /* 0x000fe80008000005 */
[----:B------:R-:W-:Y:S04]  /*14f0*/  STS.U8 [R24+UR5], R34 ;  /* 0x0000002218007988 */ /* 0x000fe80008000005 */
[----:B------:R-:W-:Y:S04]  /*1500*/  STS.U8 [R24+UR5+0x4], R37 ;  /* 0x0000042518007988 */ /* 0x000fe80008000005 */
[----:B------:R-:W-:Y:S04]  /*1510*/  STS.U8 [R24+UR5+0x8], R38 ;  /* 0x0000082618007988 */ /* 0x000fe80008000005 */
[----:B------:R-:W-:Y:S04]  /*1520*/  STS.U8 [R24+UR5+0x2000], R63 ;  /* 0x0020003f18007988 */ /* 0x000fe80008000005 */
[----:B------:R-:W-:Y:S04]  /*1530*/  STS.U8 [R24+UR5+0x2004], R64 ;  /* 0x0020044018007988 */ /* 0x000fe80008000005 */
        /* <DEDUP_REMOVED lines=10> */
[----:B------:R0:W-:Y:S04]  /*15e0*/  STS.U8 [R5+UR5+0x2008], R68 ;  /* 0x0020084405007988 */ /* 0x0001e80008000005 */
[----:B------:R-:W-:Y:S04]  /*15f0*/  STS.U8 [R7+UR5], R42 ;  /* 0x0000002a07007988 */ /* 0x000fe80008000005 */
[----:B------:R-:W-:Y:S01]  /*1600*/  STS.U8 [R7+UR5+0x4], R43 ;  /* 0x0000042b07007988 */ /* 0x000fe20008000005 */
[----:B0-----:R-:W-:-:S03]  /*1610*/  LOP3.LUT R5, R23, 0x60, RZ, 0x3c, !PT ;  /* 0x0000006017057812 */ /* 0x001fc600078e3cff */
        /* <DEDUP_REMOVED lines=17> */
[----:B--2---:R-:W-:Y:S04]  /*1730*/  STS.U8 [R12+UR5+0x2000], R35 ;  /* 0x002000230c007988 */ /* 0x004fe80008000005 */
        /* <DEDUP_REMOVED lines=11> */
[----:B------:R0:W-:Y:S02]  /*17f0*/  STS.U8 [R5+UR5+0x200c], R78 ;  /* 0x00200c4e05007988 */ /* 0x0001e40008000005 */
[----:B0-----:R-:W-:-:S05]  /*1800*/  VIADD R5, R11, 0x40 ;  /* 0x000000400b057836 */ /* 0x001fca0000000000 */
[----:B------:R-:W-:Y:S02]  /*1810*/  ISETP.GE.AND P0, PT, R5, 0x1, PT ;  /* 0x000000010500780c */ /* 0x000fe40003f06270 */
[----:B------:R-:W-:Y:S02]  /*1820*/  LOP3.LUT R23, R23, 0x70, RZ, 0x3c, !PT ;  /* 0x0000007017177812 */ /* 0x000fe400078e3cff */
[----:B------:R-:W-:Y:S02]  /*1830*/  CS2R R24, SRZ ;  /* 0x0000000000187805 */ /* 0x000fe4000001ff00 */
[----:B------:R-:W-:Y:S01]  /*1840*/  CS2R R26, SRZ ;  /* 0x00000000001a7805 */ /* 0x000fe2000001ff00 */
[----:B------:R-:W-:Y:S01]  /*1850*/  STS.U8 [R23+UR5], R56 ;  /* 0x0000003817007988 */ /* 0x000fe20008000005 */
[----:B------:R-:W-:-:S03]  /*1860*/  CS2R R28, SRZ ;  /* 0x00000000001c7805 */ /* 0x000fc6000001ff00 */
[----:B------:R0:W-:Y:S01]  /*1870*/  STS.U8 [R23+UR5+0x4], R57 ;  /* 0x0000043917007988 */ /* 0x0001e20008000005 */
[----:B------:R-:W-:-:S03]  /*1880*/  CS2R R30, SRZ ;  /* 0x00000000001e7805 */ /* 0x000fc6000001ff00 */
[----:B------:R-:W-:Y:S01]  /*1890*/  STS.U8 [R23+UR5+0x8], R58 ;  /* 0x0000083a17007988 */ /* 0x000fe20008000005 */
[----:B------:R-:W-:-:S03]  /*18a0*/  CS2R R34, SRZ ;  /* 0x0000000000227805 */ /* 0x000fc6000001ff00 */
[----:B------:R-:W-:Y:S01]  /*18b0*/  STS.U8 [R23+UR5+0x2000], R9 ;  /* 0x0020000917007988 */ /* 0x000fe20008000005 */
[----:B------:R-:W-:-:S03]  /*18c0*/  CS2R R36, SRZ ;  /* 0x0000000000247805 */ /* 0x000fc6000001ff00 */
[----:B------:R-:W-:Y:S01]  /*18d0*/  STS.U8 [R23+UR5+0x2004], R22 ;  /* 0x0020041617007988 */ /* 0x000fe20008000005 */
[----:B------:R-:W-:-:S03]  /*18e0*/  CS2R R38, SRZ ;  /* 0x0000000000267805 */ /* 0x000fc6000001ff00 */
[----:B------:R-:W-:Y:S01]  /*18f0*/  STS.U8 [R23+UR5+0x2008], R6 ;  /* 0x0020080617007988 */ /* 0x000fe20008000005 */
[----:B------:R-:W-:-:S03]  /*1900*/  CS2R R40, SRZ ;  /* 0x0000000000287805 */ /* 0x000fc6000001ff00 */
[----:B------:R1:W-:Y:S01]  /*1910*/  STS.U8 [R23+UR5+0xc], R59 ;  /* 0x00000c3b17007988 */ /* 0x0003e20008000005 */
[----:B------:R-:W-:-:S03]  /*1920*/  CS2R R42, SRZ ;  /* 0x00000000002a7805 */ /* 0x000fc6000001ff00 */
[----:B------:R2:W-:Y:S01]  /*1930*/  STS.U8 [R23+UR5+0x200c], R32 ;  /* 0x00200c2017007988 */ /* 0x0005e20008000005 */
[----:B------:R-:W-:Y:S02]  /*1940*/  CS2R R44, SRZ ;  /* 0x00000000002c7805 */ /* 0x000fe4000001ff00 */
[----:B------:R-:W-:Y:S02]  /*1950*/  CS2R R46, SRZ ;  /* 0x00000000002e7805 */ /* 0x000fe4000001ff00 */
[----:B------:R-:W-:Y:S02]  /*1960*/  CS2R R48, SRZ ;  /* 0x0000000000307805 */ /* 0x000fe4000001ff00 */
[----:B------:R-:W-:Y:S02]  /*1970*/  CS2R R50, SRZ ;  /* 0x0000000000327805 */ /* 0x000fe4000001ff00 */
[----:B------:R-:W-:Y:S02]  /*1980*/  CS2R R52, SRZ ;  /* 0x0000000000347805 */ /* 0x000fe4000001ff00 */
[----:B------:R-:W-:-:S02]  /*1990*/  CS2R R54, SRZ ;  /* 0x0000000000367805 */ /* 0x000fc4000001ff00 */
[----:B0-----:R-:W-:Y:S02]  /*19a0*/  CS2R R56, SRZ ;  /* 0x0000000000387805 */ /* 0x001fe4000001ff00 */
[----:B-1----:R-:W-:Y:S02]  /*19b0*/  CS2R R58, SRZ ;  /* 0x00000000003a7805 */ /* 0x002fe4000001ff00 */
[----:B------:R-:W-:Y:S02]  /*19c0*/  CS2R R60, SRZ ;  /* 0x00000000003c7805 */ /* 0x000fe4000001ff00 */
[----:B--2---:R-:W-:Y:S02]  /*19d0*/  CS2R R32, SRZ ;  /* 0x0000000000207805 */ /* 0x004fe4000001ff00 */
[----:B------:R-:W-:Y:S02]  /*19e0*/  CS2R R62, SRZ ;  /* 0x00000000003e7805 */ /* 0x000fe4000001ff00 */
[----:B------:R-:W-:-:S02]  /*19f0*/  CS2R R64, SRZ ;  /* 0x0000000000407805 */ /* 0x000fc4000001ff00 */
[----:B------:R-:W-:Y:S02]  /*1a00*/  CS2R R66, SRZ ;  /* 0x0000000000427805 */ /* 0x000fe4000001ff00 */
[----:B------:R-:W-:Y:S02]  /*1a10*/  CS2R R68, SRZ ;  /* 0x0000000000447805 */ /* 0x000fe4000001ff00 */
[----:B------:R-:W-:Y:S02]  /*1a20*/  CS2R R70, SRZ ;  /* 0x0000000000467805 */ /* 0x000fe4000001ff00 */
[----:B------:R-:W-:Y:S02]  /*1a30*/  CS2R R72, SRZ ;  /* 0x0000000000487805 */ /* 0x000fe4000001ff00 */
[----:B------:R-:W-:Y:S02]  /*1a40*/  CS2R R74, SRZ ;  /* 0x00000000004a7805 */ /* 0x000fe4000001ff00 */
[----:B------:R-:W-:-:S02]  /*1a50*/  CS2R R76, SRZ ;  /* 0x00000000004c7805 */ /* 0x000fc4000001ff00 */
[----:B------:R-:W-:Y:S01]  /*1a60*/  CS2R R78, SRZ ;  /* 0x00000000004e7805 */ /* 0x000fe2000001ff00 */
[C---:B------:R-:W-:Y:S01]  /*1a70*/  IMAD.SHL.U32 R6, R4.reuse, 0x4, RZ ;  /* 0x0000000404067824 */ /* 0x040fe200078e00ff */
[----:B------:R-:W-:Y:S02]  /*1a80*/  SHF.R.U32.HI R7, RZ, 0x1, R4 ;  /* 0x00000001ff077819 */ /* 0x000fe40000011604 */
[----:B------:R-:W-:Y:S01]  /*1a90*/  LOP3.LUT R9, R4, 0x60, RZ, 0xc0, !PT ;  /* 0x0000006004097812 */ /* 0x000fe200078ec0ff */
[----:B------:R-:W-:Y:S06]  /*1aa0*/  @!P0 BRA `(.L_x_0) ;  /* 0x0000003800fc8947 */ /* 0x000fec0003800000 */
[--C-:B------:R-:W-:Y:S01]  /*1ab0*/  SHF.R.U32.HI R12, RZ, 0x5, R4.reuse ;  /* 0x00000005ff0c7819 */ /* 0x100fe20000011604 */
[----:B------:R-:W0:Y:S01]  /*1ac0*/  LDC R25, c[0x0][0x268] ;  /* 0x00009a00ff197b82 */ /* 0x000e220000000800 */
[----:B------:R-:W-:Y:S01]  /*1ad0*/  R2UR UR4, R8 ;  /* 0x00000000080472ca */ /* 0x000fe200000e0000 */
[----:B------:R-:W-:Y:S01]  /*1ae0*/  ULDC.64 UR12, c[0x0][0x260] ;  /* 0x00009800000c7ab9 */ /* 0x000fe20000000a00 */
[----:B------:R-:W-:Y:S01]  /*1af0*/  R2UR UR15, R12 ;  /* 0x000000000c0f72ca */ /* 0x000fe200000e0000 */
[----:B------:R-:W-:Y:S01]  /*1b00*/  UMOV UR10, UR13 ;  /* 0x0000000d000a7c82 */ /* 0x000fe20008000000 */
[C---:B------:R-:W-:Y:S01]  /*1b10*/  LOP3.LUT R13, R4.reuse, 0x7f, RZ, 0xc0, !PT ;  /* 0x0000007f040d7812 */ /* 0x040fe200078ec0ff */
[----:B------:R-:W-:Y:S01]  /*1b20*/  ULDC UR9, c[0x0][0x258] ;  /* 0x0000960000097ab9 */ /* 0x000fe20000000800 */
[----:B------:R-:W-:Y:S01]  /*1b30*/  SHF.R.U32.HI R10, RZ, 0x1, R9 ;  /* 0x00000001ff0a7819 */ /* 0x000fe20000011609 */
[----:B------:R-:W1:Y:S01]  /*1b40*/  LDC.64 R154, c[0x0][0x250] ;  /* 0x00009400ff9a7b82 */ /* 0x000e620000000a00 */
[C---:B------:R-:W-:Y:S01]  /*1b50*/  LOP3.LUT R15, R4.reuse, 0x1f, RZ, 0xc0, !PT ;  /* 0x0000001f040f7812 */ /* 0x040fe200078ec0ff */
[----:B------:R-:W-:Y:S01]  /*1b60*/  ULDC.64 UR16, c[0x0][0x218] ;  /* 0x0000860000107ab9 */ /* 0x000fe20000000a00 */
[----:B------:R-:W-:Y:S01]  /*1b70*/  LOP3.LUT P0, R14, R4, 0x2, RZ, 0xc0, !PT ;  /* 0x00000002040e7812 */ /* 0x000fe2000780c0ff */
[----:B------:R-:W-:Y:S01]  /*1b80*/  USHF.R.U32.HI UR36, URZ, 0x4, UR5 ;  /* 0x000000043f247899 */ /* 0x000fe20008011605 */
[----:B------:R-:W-:Y:S01]  /*1b90*/  LEA.HI R10, R21, R10, RZ, 0x1e ;  /* 0x0000000a150a7211 */ /* 0x000fe200078ff0ff */
[----:B------:R-:W-:Y:S01]  /*1ba0*/  IMAD.U32 R16, RZ, RZ, UR4 ;  /* 0x00000004ff107e24 */ /* 0x000fe2000f8e00ff */
[----:B------:R-:W-:Y:S01]  /*1bb0*/  UMOV UR4, UR12 ;  /* 0x0000000c00047c82 */ /* 0x000fe20008000000 */
[----:B------:R-:W-:Y:S01]  /*1bc0*/  IMAD.U32 R9, RZ, RZ, UR15 ;  /* 0x0000000fff097e24 */ /* 0x000fe2000f8e00ff */
[----:B------:R-:W2:Y:S01]  /*1bd0*/  S2UR UR11, SR_CTAID.Y ;  /* 0x00000000000b79c3 */ /* 0x000ea20000002600 */
[----:B------:R-:W-:Y:S01]  /*1be0*/  IMAD R9, R16, 0x20, R13 ;  /* 0x0000002010097824 */ /* 0x000fe200078e020d */
[----:B------:R-:W-:Y:S01]  /*1bf0*/  SHF.R.U32.HI R16, RZ, 0x5, R4 ;  /* 0x00000005ff107819 */ /* 0x000fe20000011604 */
[----:B------:R-:W-:Y:S01]  /*1c00*/  IMAD R19, R15, UR10, RZ ;  /* 0x0000000a0f137c24 */ /* 0x000fe2000f8e02ff */
[----:B------:R-:W-:Y:S01]  /*1c10*/  SHF.R.U32.HI R13, RZ, 0x1, R14 ;  /* 0x00000001ff0d7819 */ /* 0x000fe2000001160e */
[----:B------:R-:W-:Y:S01]  /*1c20*/  IMAD.IADD R10, R11, 0x1, R10 ;  /* 0x000000010b0a7824 */ /* 0x000fe200078e020a */
[----:B------:R-:W-:Y:S01]  /*1c30*/  SGXT.U32 R15, R16, 0x3 ;  /* 0x00000003100f781a */ /* 0x000fe20000000000 */
[----:B------:R-:W-:Y:S01]  /*1c40*/  UIADD3 UR10, UR15, 0x58, URZ ;  /* 0x000000580f0a7890 */ /* 0x000fe2000fffe03f */
[----:B------:R-:W3:Y:S01]  /*1c50*/  LDC.64 R22, c[0x0][0x220] ;  /* 0x00008800ff167b82 */ /* 0x000ee20000000a00 */
[C---:B------:R-:W-:Y:S01]  /*1c60*/  IMAD R14, R4.reuse, 0x2, R13 ;  /* 0x00000002040e7824 */ /* 0x040fe200078e020d */
[----:B------:R-:W-:Y:S01]  /*1c70*/  UIADD3 UR12, UR15, 0x98, URZ ;  /* 0x000000980f0c7890 */ /* 0x000fe2000fffe03f */
[----:B0-----:R-:W-:Y:S01]  /*1c80*/  IMAD R15, R15, R25, RZ ;  /* 0x000000190f0f7224 */ /* 0x001fe200078e02ff */
[----:B------:R-:W-:Y:S01]  /*1c90*/  UIADD3 UR8, UR15, 0x18, URZ ;  /* 0x000000180f087890 */ /* 0x000fe2000fffe03f */
[----:B------:R-:W-:Y:S01]  /*1ca0*/  IMAD R193, R25, UR10, RZ ;  /* 0x0000000a19c17c24 */ /* 0x000fe2000f8e02ff */
[----:B------:R-:W-:Y:S01]  /*1cb0*/  LOP3.LUT R11, R21, 0x3, R14, 0xf8, !PT ;  /* 0x00000003150b7812 */ /* 0x000fe200078ef80e */
[C---:B------:R-:W-:Y:S01]  /*1cc0*/  IMAD R187, R25.reuse, 0x8, R15 ;  /* 0x0000000819bb7824 */ /* 0x040fe200078e020f */
[----:B------:R-:W-:Y:S01]  /*1cd0*/  LOP3.LUT R14, R4, 0xff, RZ, 0xc0, !PT ;  /* 0x000000ff040e7812 */ /* 0x000fe200078ec0ff */
[C---:B------:R-:W-:Y:S01]  /*1ce0*/  IMAD R195, R25.reuse, UR12, RZ ;  /* 0x0000000c19c37c24 */ /* 0x040fe2000f8e02ff */
[----:B------:R-:W-:Y:S01]  /*1cf0*/  USGXT.U32 UR36, UR36, 0xe ;  /* 0x0000000e2424789a */ /* 0x000fe20008000000 */
[C---:B------:R-:W-:Y:S01]  /*1d00*/  IMAD R202, R25.reuse, 0x8, R187 ;  /* 0x0000000819ca7824 */ /* 0x040fe200078e02bb */
[----:B------:R-:W-:Y:S01]  /*1d10*/  CS2R R26, SRZ ;  /* 0x00000000001a7805 */ /* 0x000fe2000001ff00 */
[----:B------:R-:W-:Y:S01]  /*1d20*/  IMAD R17, R14, UR9, RZ ;  /* 0x000000090e117c24 */ /* 0x000fe2000f8e02ff */
[----:B------:R-:W-:Y:S01]  /*1d30*/  UIADD3 UR9, UR15, 0x38, URZ ;  /* 0x000000380f097890 */ /* 0x000fe2000fffe03f */
[----:B------:R-:W-:Y:S01]  /*1d40*/  IMAD R203, R25, 0x10, R202 ;  /* 0x0000001019cb7824 */ /* 0x000fe200078e02ca */
[----:B--2---:R-:W-:-:S02]  /*1d50*/  UIMAD UR4, UR11, UR4, URZ ;  /* 0x000000040b0472a4 */ /* 0x004fc4000f8e023f */
[----:B-1----:R-:W-:Y:S01]  /*1d60*/  IMAD R14, R154, UR11, RZ ;  /* 0x0000000b9a0e7c24 */ /* 0x002fe2000f8e02ff */
[----:B------:R-:W-:Y:S01]  /*1d70*/  SHF.R.S32.HI R21, RZ, 0x1f, R17 ;  /* 0x0000001fff157819 */ /* 0x000fe20000011411 */
[----:B------:R-:W-:Y:S01]  /*1d80*/  IMAD R204, R25, 0x8, R203 ;  /* 0x0000000819cc7824 */ /* 0x000fe200078e02cb */
[----:B------:R-:W-:Y:S01]  /*1d90*/  USHF.R.S32.HI UR14, URZ, 0x1f, UR4 ;  /* 0x0000001f3f0e7899 */ /* 0x000fe20008011404 */
[----:B------:R-:W-:Y:S01]  /*1da0*/  IMAD.U32 R13, RZ, RZ, UR13 ;  /* 0x0000000dff0d7e24 */ /* 0x000fe2000f8e00ff */
[----:B------:R-:W-:Y:S01]  /*1db0*/  IADD3 R154, P1, P2, R17, UR16, R14 ;  /* 0x00000010119a7c10 */ /* 0x000fe2000fa3e00e */
[----:B------:R-:W-:Y:S01]  /*1dc0*/  IMAD R150, R25, 0x8, R204 ;  /* 0x0000000819967824 */ /* 0x000fe200078e02cc */
[----:B---3--:R-:W-:Y:S01]  /*1dd0*/  IADD3 R17, P3, P4, R19, UR4, R22 ;  /* 0x0000000413117c10 */ /* 0x008fe2000fc7e016 */
[----:B------:R-:W-:Y:S01]  /*1de0*/  UIADD3 UR4, UR15, 0xb8, URZ ;  /* 0x000000b80f047890 */ /* 0x000fe2000fffe03f */
[----:B------:R-:W-:Y:S01]  /*1df0*/  SHF.R.S32.HI R178, RZ, 0x1f, R14 ;  /* 0x0000001fffb27819 */ /* 0x000fe2000001140e */
[----:B------:R-:W-:Y:S01]  /*1e00*/  IMAD R149, R25, 0x10, R150 ;  /* 0x0000001019957824 */ /* 0x000fe200078e0296 */
[----:B------:R-:W-:Y:S01]  /*1e10*/  SHF.R.S32.HI R14, RZ, 0x1f, R19 ;  /* 0x0000001fff0e7819 */ /* 0x000fe20000011413 */
[----:B------:R-:W-:Y:S01]  /*1e20*/  UIADD3 UR11, UR15, 0x78, URZ ;  /* 0x000000780f0b7890 */ /* 0x000fe2000fffe03f */
[----:B------:R-:W-:Y:S01]  /*1e30*/  IADD3.X R178, R21, UR17, R178, P1, P2 ;  /* 0x0000001115b27c10 */ /* 0x000fe20008fe44b2 */
[C---:B------:R-:W-:Y:S01]  /*1e40*/  IMAD R148, R25.reuse, 0x8, R149 ;  /* 0x0000000819947824 */ /* 0x040fe200078e0295 */
[----:B------:R-:W-:Y:S01]  /*1e50*/  IADD3.X R19, R14, UR14, R23, P3, P4 ;  /* 0x0000000e0e137c10 */ /* 0x000fe20009fe8417 */
[----:B------:R-:W-:Y:S01]  /*1e60*/  IMAD R196, R25, UR4, RZ ;  /* 0x0000000419c47c24 */ /* 0x000fe2000f8e02ff */
[-C--:B------:R-:W-:Y:S01]  /*1e70*/  IADD3 R179, P1, R15, R17.reuse, RZ ;  /* 0x000000110fb37210 */ /* 0x080fe20007f3e0ff */
[----:B------:R-:W-:Y:S01]  /*1e80*/  IMAD R144, R25, 0x8, R148 ;  /* 0x0000000819907824 */ /* 0x000fe200078e0294 */
[----:B------:R-:W-:Y:S01]  /*1e90*/  IADD3 R181, P2, R187, R17, RZ ;  /* 0x00000011bbb57210 */ /* 0x000fe20007f5e0ff */
[----:B------:R-:W-:Y:S01]  /*1ea0*/  UIADD3 UR13, UR15, 0xd8, URZ ;  /* 0x000000d80f0d7890 */ /* 0x000fe2000fffe03f */
[-C--:B------:R-:W-:Y:S01]  /*1eb0*/  LEA.HI.X.SX32 R180, R15, R19.reuse, 0x1, P1 ;  /* 0x000000130fb47211 */ /* 0x080fe200008f0eff */
[----:B------:R-:W-:Y:S01]  /*1ec0*/  IMAD R143, R25, 0x10, R144 ;  /* 0x00000010198f7824 */ /* 0x000fe200078e0290 */
[----:B------:R-:W-:Y:S01]  /*1ed0*/  LEA.HI.X.SX32 R187, R187, R19, 0x1, P2 ;  /* 0x00000013bbbb7211 */ /* 0x000fe200010f0eff */
[----:B------:R-:W-:Y:S01]  /*1ee0*/  UIADD3 UR14, UR15, 0xf8, URZ ;  /* 0x000000f80f0e7890 */ /* 0x000fe2000fffe03f */
[-C--:B------:R-:W-:Y:S01]  /*1ef0*/  IADD3 R184, P1, R193, R17.reuse, RZ ;  /* 0x00000011c1b87210 */ /* 0x080fe20007f3e0ff */
[----:B------:R-:W-:Y:S01]  /*1f00*/  IMAD R142, R25, 0x8, R143 ;  /* 0x00000008198e7824 */ /* 0x000fe200078e028f */
[-C--:B------:R-:W-:Y:S01]  /*1f10*/  IADD3 R186, P3, R195, R17.reuse, RZ ;  /* 0x00000011c3ba7210 */ /* 0x080fe20007f7e0ff */
[----:B------:R-:W-:Y:S01]  /*1f20*/  UIADD3 UR15, UR5, 0x4000, URZ ;  /* 0x00004000050f7890 */ /* 0x000fe2000fffe03f */
[C---:B------:R-:W-:Y:S01]  /*1f30*/  IADD3 R188, P2, R196.reuse, R17, RZ ;  /* 0x00000011c4bc7210 */ /* 0x040fe20007f5e0ff */
[----:B------:R-:W-:Y:S01]  /*1f40*/  IMAD R138, R25, 0x8, R142 ;  /* 0x00000008198a7824 */ /* 0x000fe200078e028e */
[-C--:B------:R-:W-:Y:S01]  /*1f50*/  LEA.HI.X.SX32 R193, R193, R19.reuse, 0x1, P1 ;  /* 0x00000013c1c17211 */ /* 0x080fe200008f0eff */
[----:B------:R-:W-:Y:S01]  /*1f60*/  IMAD R191, R25, UR9, RZ ;  /* 0x0000000919bf7c24 */ /* 0x000fe2000f8e02ff */
[-C--:B------:R-:W-:Y:S01]  /*1f70*/  LEA.HI.X.SX32 R195, R195, R19.reuse, 0x1, P3 ;  /* 0x00000013c3c37211 */ /* 0x080fe200018f0eff */
[C---:B------:R-:W-:Y:S01]  /*1f80*/  IMAD R137, R25.reuse, 0x10, R138 ;  /* 0x0000001019897824 */ /* 0x040fe200078e028a */
[----:B------:R-:W-:Y:S01]  /*1f90*/  LEA.HI.X.SX32 R196, R196, R19, 0x1, P2 ;  /* 0x00000013c4c47211 */ /* 0x000fe200010f0eff */
[----:B------:R-:W-:Y:S01]  /*1fa0*/  USHF.R.U32.HI UR9, URZ, 0x4, UR15 ;  /* 0x000000043f097899 */ /* 0x000fe2000801160f */
[-C--:B------:R-:W-:Y:S01]  /*1fb0*/  IADD3 R199, P1, R202, R17.reuse, RZ ;  /* 0x00000011cac77210 */ /* 0x080fe20007f3e0ff */
[----:B------:R-:W-:Y:S01]  /*1fc0*/  IMAD R136, R25, 0x8, R137 ;  /* 0x0000000819887824 */ /* 0x000fe200078e0289 */
[-C--:B------:R-:W-:Y:S01]  /*1fd0*/  IADD3 R200, P2, R203, R17.reuse, RZ ;  /* 0x00000011cbc87210 */ /* 0x080fe20007f5e0ff */
[C---:B------:R-:W-:Y:S01]  /*1fe0*/  IMAD R189, R25.reuse, UR8, RZ ;  /* 0x0000000819bd7c24 */ /* 0x040fe2000f8e02ff */
[----:B------:R-:W-:Y:S01]  /*1ff0*/  IADD3 R201, P3, R204, R17, RZ ;  /* 0x00000011ccc97210 */ /* 0x000fe20007f7e0ff */
[C---:B------:R-:W-:Y:S01]  /*2000*/  IMAD R132, R25.reuse, 0x8, R136 ;  /* 0x0000000819847824 */ /* 0x040fe200078e0288 */
[-C--:B------:R-:W-:Y:S01]  /*2010*/  LEA.HI.X.SX32 R202, R202, R19.reuse, 0x1, P1 ;  /* 0x00000013caca7211 */ /* 0x080fe200008f0eff */
[----:B------:R-:W-:Y:S01]  /*2020*/  IMAD R194, R25, UR11, RZ ;  /* 0x0000000b19c27c24 */ /* 0x000fe2000f8e02ff */
[-C--:B------:R-:W-:Y:S01]  /*2030*/  LEA.HI.X.SX32 R203, R203, R19.reuse, 0x1, P2 ;  /* 0x00000013cbcb7211 */ /* 0x080fe200010f0eff */
[C---:B------:R-:W-:Y:S01]  /*2040*/  IMAD R131, R25.reuse, 0x10, R132 ;  /* 0x0000001019837824 */ /* 0x040fe200078e0284 */
[----:B------:R-:W-:Y:S01]  /*2050*/  LEA.HI.X.SX32 R204, R204, R19, 0x1, P3 ;  /* 0x00000013cccc7211 */ /* 0x000fe200018f0eff */
[----:B------:R-:W-:Y:S01]  /*2060*/  UIADD3 UR10, UP0, UR36, 0x2, URZ ;  /* 0x00000002240a7890 */ /* 0x000fe2000ff1e03f */
[-C--:B------:R-:W-:Y:S01]  /*2070*/  IADD3 R153, P1, R150, R17.reuse, RZ ;  /* 0x0000001196997210 */ /* 0x080fe20007f3e0ff */
[----:B------:R-:W-:Y:S01]  /*2080*/  IMAD R130, R25, 0x8, R131 ;  /* 0x0000000819827824 */ /* 0x000fe200078e0283 */
[-C--:B------:R-:W-:Y:S01]  /*2090*/  IADD3 R152, P2, R149, R17.reuse, RZ ;  /* 0x0000001195987210 */ /* 0x080fe20007f5e0ff */
[----:B------:R-:W-:Y:S01]  /*20a0*/  USGXT.U32 UR11, UR9, 0xe ;  /* 0x0000000e090b789a */ /* 0x000fe20008000000 */
[----:B------:R-:W-:Y:S01]  /*20b0*/  IADD3 R151, P3, R148, R17, RZ ;  /* 0x0000001194977210 */ /* 0x000fe20007f7e0ff */
[----:B------:R-:W-:Y:S01]  /*20c0*/  IMAD R126, R25, 0x8, R130 ;  /* 0x00000008197e7824 */ /* 0x000fe200078e0282 */
[-C--:B------:R-:W-:Y:S01]  /*20d0*/  LEA.HI.X.SX32 R150, R150, R19.reuse, 0x1, P1 ;  /* 0x0000001396967211 */ /* 0x080fe200008f0eff */
[----:B------:R-:W-:Y:S01]  /*20e0*/  UMOV UR4, URZ ;  /* 0x0000003f00047c82 */ /* 0x000fe20008000000 */
[-C--:B------:R-:W-:Y:S01]  /*20f0*/  LEA.HI.X.SX32 R149, R149, R19.reuse, 0x1, P2 ;  /* 0x0000001395957211 */ /* 0x080fe200010f0eff */
[C---:B------:R-:W-:Y:S01]  /*2100*/  IMAD R125, R25.reuse, 0x10, R126 ;  /* 0x00000010197d7824 */ /* 0x040fe200078e027e */
[----:B------:R-:W-:Y:S01]  /*2110*/  LEA.HI.X.SX32 R148, R148, R19, 0x1, P3 ;  /* 0x0000001394947211 */ /* 0x000fe200018f0eff */
[C---:B------:R-:W-:Y:S01]  /*2120*/  IMAD R197, R25.reuse, UR13, RZ ;  /* 0x0000000d19c57c24 */ /* 0x040fe2000f8e02ff */
[-C--:B------:R-:W-:Y:S01]  /*2130*/  IADD3 R147, P1, R144, R17.reuse, RZ ;  /* 0x0000001190937210 */ /* 0x080fe20007f3e0ff */
[----:B------:R-:W-:Y:S01]  /*2140*/  IMAD R124, R25, 0x8, R125 ;  /* 0x00000008197c7824 */ /* 0x000fe200078e027d */
[-C--:B------:R-:W-:Y:S01]  /*2150*/  IADD3 R146, P2, R143, R17.reuse, RZ ;  /* 0x000000118f927210 */ /* 0x080fe20007f5e0ff */
[C---:B------:R-:W-:Y:S01]  /*2160*/  IMAD R198, R25.reuse, UR14, RZ ;  /* 0x0000000e19c67c24 */ /* 0x040fe2000f8e02ff */
[----:B------:R-:W-:Y:S01]  /*2170*/  IADD3 R145, P3, R142, R17, RZ ;  /* 0x000000118e917210 */ /* 0x000fe20007f7e0ff */
[----:B------:R-:W-:Y:S01]  /*2180*/  IMAD R119, R25, 0x8, R124 ;  /* 0x0000000819777824 */ /* 0x000fe200078e027c */
[-C--:B------:R-:W-:Y:S01]  /*2190*/  LEA.HI.X.SX32 R144, R144, R19.reuse, 0x1, P1 ;  /* 0x0000001390907211 */ /* 0x080fe200008f0eff */
[----:B------:R-:W-:Y:S01]  /*21a0*/  UIADD3.X UR9, UR4, 0x40000040, URZ, UP0, !UPT ;  /* 0x4000004004097890 */ /* 0x000fe200087fe43f */
[-C--:B------:R-:W-:Y:S01]  /*21b0*/  LEA.HI.X.SX32 R143, R143, R19.reuse, 0x1, P2 ;  /* 0x000000138f8f7211 */ /* 0x080fe200010f0eff */
[C---:B------:R-:W-:Y:S01]  /*21c0*/  IMAD R118, R25.reuse, 0x10, R119 ;  /* 0x0000001019767824 */ /* 0x040fe200078e0277 */
[----:B------:R-:W-:Y:S01]  /*21d0*/  LEA.HI.X.SX32 R142, R142, R19, 0x1, P3 ;  /* 0x000000138e8e7211 */ /* 0x000fe200018f0eff */
[----:B------:R-:W-:Y:S01]  /*21e0*/  UIADD3 UR4, UP0, UR11, 0x2, URZ ;  /* 0x000000020b047890 */ /* 0x000fe2000ff1e03f */
[-C--:B------:R-:W-:Y:S01]  /*21f0*/  IADD3 R141, P1, R138, R17.reuse, RZ ;  /* 0x000000118a8d7210 */ /* 0x080fe20007f3e0ff */
[----:B------:R-:W-:Y:S01]  /*2200*/  IMAD R117, R25, 0x8, R118 ;  /* 0x0000000819757824 */ /* 0x000fe200078e0276 */
[-C--:B------:R-:W-:Y:S01]  /*2210*/  IADD3 R140, P2, R137, R17.reuse, RZ ;  /* 0x00000011898c7210 */ /* 0x080fe20007f5e0ff */
[----:B------:R-:W-:Y:S01]  /*2220*/  UMOV UR8, URZ ;  /* 0x0000003f00087c82 */ /* 0x000fe20008000000 */
[----:B------:R-:W-:Y:S01]  /*2230*/  IADD3 R139, P3, R136, R17, RZ ;  /* 0x00000011888b7210 */ /* 0x000fe20007f7e0ff */
[----:B------:R-:W-:Y:S01]  /*2240*/  IMAD R116, R25, 0x8, R117 ;  /* 0x0000000819747824 */ /* 0x000fe200078e0275 */
[-C--:B------:R-:W-:Y:S01]  /*2250*/  LEA.HI.X.SX32 R138, R138, R19.reuse, 0x1, P1 ;  /* 0x000000138a8a7211 */ /* 0x080fe200008f0eff */
[----:B------:R-:W-:Y:S01]  /*2260*/  IMAD.MOV.U32 R115, RZ, RZ, 0x5410 ;  /* 0x00005410ff737424 */ /* 0x000fe200078e00ff */
[-C--:B------:R-:W-:Y:S01]  /*2270*/  LEA.HI.X.SX32 R137, R137, R19.reuse, 0x1, P2 ;  /* 0x0000001389897211 */ /* 0x080fe200010f0eff */
[----:B------:R-:W-:Y:S01]  /*2280*/  IMAD.MOV.U32 R114, RZ, RZ, 0x7632 ;  /* 0x00007632ff727424 */ /* 0x000fe200078e00ff */
[----:B------:R-:W-:Y:S01]  /*2290*/  LEA.HI.X.SX32 R136, R136, R19, 0x1, P3 ;  /* 0x0000001388887211 */ /* 0x000fe200018f0eff */
[C---:B------:R-:W-:Y:S01]  /*22a0*/  IMAD R105, R155.reuse, 0x16, RZ ;  /* 0x000000169b697824 */ /* 0x040fe200078e02ff */
[-C--:B------:R-:W-:Y:S01]  /*22b0*/  IADD3 R135, P1, R132, R17.reuse, RZ ;  /* 0x0000001184877210 */ /* 0x080fe20007f3e0ff */
[----:B------:R-:W-:Y:S01]  /*22c0*/  IMAD R23, R155, 0x18, RZ ;  /* 0x000000189b177824 */ /* 0x000fe200078e02ff */
[-C--:B------:R-:W-:Y:S01]  /*22d0*/  IADD3 R134, P2, R131, R17.reuse, RZ ;  /* 0x0000001183867210 */ /* 0x080fe20007f5e0ff */
[C---:B------:R-:W-:Y:S01]  /*22e0*/  IMAD R21, R155.reuse, 0x1a, RZ ;  /* 0x0000001a9b157824 */ /* 0x040fe200078e02ff */
[----:B------:R-:W-:Y:S01]  /*22f0*/  IADD3 R133, P3, R130, R17, RZ ;  /* 0x0000001182857210 */ /* 0x000fe20007f7e0ff */
[C---:B------:R-:W-:Y:S01]  /*2300*/  IMAD R89, R155.reuse, 0x1b, RZ ;  /* 0x0000001b9b597824 */ /* 0x040fe200078e02ff */
[----:B------:R-:W-:Y:S01]  /*2310*/  SHF.R.S32.HI R15, RZ, 0x7, R4 ;  /* 0x00000007ff0f7819 */ /* 0x000fe20000011404 */
[C---:B------:R-:W-:Y:S01]  /*2320*/  IMAD R91, R155.reuse, 0x1c, RZ ;  /* 0x0000001c9b5b7824 */ /* 0x040fe200078e02ff */
[-C--:B------:R-:W-:Y:S01]  /*2330*/  LEA.HI.X.SX32 R132, R132, R19.reuse, 0x1, P1 ;  /* 0x0000001384847211 */ /* 0x080fe200008f0eff */
[----:B------:R-:W-:Y:S01]  /*2340*/  IMAD R93, R155, 0x1d, RZ ;  /* 0x0000001d9b5d7824 */ /* 0x000fe200078e02ff */
[-C--:B------:R-:W-:Y:S01]  /*2350*/  LEA.HI.X.SX32 R131, R131, R19.reuse, 0x1, P2 ;  /* 0x0000001383837211 */ /* 0x080fe200010f0eff */
[C---:B------:R-:W-:Y:S01]  /*2360*/  IMAD R95, R155.reuse, 0x1e, RZ ;  /* 0x0000001e9b5f7824 */ /* 0x040fe200078e02ff */
[----:B------:R-:W-:Y:S01]  /*2370*/  LEA.HI.X.SX32 R130, R130, R19, 0x1, P3 ;  /* 0x0000001382827211 */ /* 0x000fe200018f0eff */
[----:B------:R-:W-:Y:S01]  /*2380*/  IMAD R97, R155, 0x1f, RZ ;  /* 0x0000001f9b617824 */ /* 0x000fe200078e02ff */
[-C--:B------:R-:W-:Y:S01]  /*2390*/  IADD3 R182, P6, R189, R17.reuse, RZ ;  /* 0x00000011bdb67210 */ /* 0x080fe20007fde0ff */
[----:B------:R-:W-:Y:S01]  /*23a0*/  IMAD.U32 R14, RZ, RZ, UR15 ;  /* 0x0000000fff0e7e24 */ /* 0x000fe2000f8e00ff */
[-C--:B------:R-:W-:Y:S01]  /*23b0*/  IADD3 R183, P5, R191, R17.reuse, RZ ;  /* 0x00000011bfb77210 */ /* 0x080fe20007fbe0ff */
[----:B------:R-:W-:Y:S01]  /*23c0*/  IMAD.MOV.U32 R208, RZ, RZ, 0x3f800000 ;  /* 0x3f800000ffd07424 */ /* 0x000fe200078e00ff */
[-C--:B------:R-:W-:Y:S01]  /*23d0*/  IADD3 R185, P4, R194, R17.reuse, RZ ;  /* 0x00000011c2b97210 */ /* 0x080fe20007f9e0ff */
[----:B------:R-:W-:Y:S01]  /*23e0*/  IMAD.MOV.U32 R206, RZ, RZ, -0x800000 ;  /* 0xff800000ffce7424 */ /* 0x000fe200078e00ff */
[-C--:B------:R-:W-:Y:S01]  /*23f0*/  IADD3 R129, P1, R126, R17.reuse, RZ ;  /* 0x000000117e817210 */ /* 0x080fe20007f3e0ff */
[----:B------:R-:W-:Y:S01]  /*2400*/  IMAD.MOV.U32 R14, RZ, RZ, RZ ;  /* 0x000000ffff0e7224 */ /* 0x000fe200078e00ff */
[-C--:B------:R-:W-:Y:S01]  /*2410*/  IADD3 R128, P2, R125, R17.reuse, RZ ;  /* 0x000000117d807210 */ /* 0x080fe20007f5e0ff */
[----:B------:R-:W-:Y:S01]  /*2420*/  IMAD.MOV.U32 R205, RZ, RZ, -0x800000 ;  /* 0xff800000ffcd7424 */ /* 0x000fe200078e00ff */
[----:B------:R-:W-:Y:S01]  /*2430*/  IADD3 R127, P3, R124, R17, RZ ;  /* 0x000000117c7f7210 */ /* 0x000fe20007f7e0ff */
[----:B------:R-:W-:Y:S01]  /*2440*/  IMAD.MOV.U32 R207, RZ, RZ, 0x3f800000 ;  /* 0x3f800000ffcf7424 */ /* 0x000fe200078e00ff */
[----:B------:R-:W-:-:S02]  /*2450*/  SGXT R15, R15, 0x1 ;  /* 0x000000010f0f781a */ /* 0x000fc40000000200 */
[----:B------:R-:W-:Y:S02]  /*2460*/  CS2R R24, SRZ ;  /* 0x0000000000187805 */ /* 0x000fe4000001ff00 */
[-C--:B------:R-:W-:Y:S02]  /*2470*/  LEA.HI.X.SX32 R189, R189, R19.reuse, 0x1, P6 ;  /* 0x00000013bdbd7211 */ /* 0x080fe400030f0eff */
[----:B------:R-:W-:Y:S02]  /*2480*/  CS2R R28, SRZ ;  /* 0x00000000001c7805 */ /* 0x000fe4000001ff00 */
[-C--:B------:R-:W-:Y:S02]  /*2490*/  LEA.HI.X.SX32 R191, R191, R19.reuse, 0x1, P5 ;  /* 0x00000013bfbf7211 */ /* 0x080fe400028f0eff */
[----:B------:R-:W-:Y:S02]  /*24a0*/  CS2R R30, SRZ ;  /* 0x00000000001e7805 */ /* 0x000fe4000001ff00 */
[----:B------:R-:W-:-:S02]  /*24b0*/  LEA.HI.X.SX32 R194, R194, R19, 0x1, P4 ;  /* 0x00000013c2c27211 */ /* 0x000fc400020f0eff */
[----:B------:R-:W-:Y:S02]  /*24c0*/  CS2R R32, SRZ ;  /* 0x0000000000207805 */ /* 0x000fe4000001ff00 */
[-C--:B------:R-:W-:Y:S02]  /*24d0*/  LEA.HI.X.SX32 R126, R126, R19.reuse, 0x1, P1 ;  /* 0x000000137e7e7211 */ /* 0x080fe400008f0eff */
[----:B------:R-:W-:Y:S02]  /*24e0*/  CS2R R34, SRZ ;  /* 0x0000000000227805 */ /* 0x000fe4000001ff00 */
[-C--:B------:R-:W-:Y:S02]  /*24f0*/  LEA.HI.X.SX32 R125, R125, R19.reuse, 0x1, P2 ;  /* 0x000000137d7d7211 */ /* 0x080fe400010f0eff */
[----:B------:R-:W-:Y:S02]  /*2500*/  CS2R R36, SRZ ;  /* 0x0000000000247805 */ /* 0x000fe4000001ff00 */
[----:B------:R-:W-:-:S02]  /*2510*/  LEA.HI.X.SX32 R124, R124, R19, 0x1, P3 ;  /* 0x000000137c7c7211 */ /* 0x000fc400018f0eff */
[----:B------:R-:W-:Y:S02]  /*2520*/  CS2R R38, SRZ ;  /* 0x0000000000267805 */ /* 0x000fe4000001ff00 */
[----:B------:R-:W-:Y:S01]  /*2530*/  LOP3.LUT R99, R15, 0x90, RZ, 0xc0, !PT ;  /* 0x000000900f637812 */ /* 0x000fe200078ec0ff */
[----:B------:R-:W-:Y:S01]  /*2540*/  IMAD.U32 R15, RZ, RZ, UR11 ;  /* 0x0000000bff0f7e24 */ /* 0x000fe2000f8e00ff */
[-C--:B------:R-:W-:Y:S01]  /*2550*/  IADD3 R190, P6, R197, R17.reuse, RZ ;  /* 0x00000011c5be7210 */ /* 0x080fe20007fde0ff */
[----:B------:R-:W-:Y:S01]  /*2560*/  UIADD3.X UR11, UR8, 0x40000040, URZ, UP0, !UPT ;  /* 0x40000040080b7890 */ /* 0x000fe200087fe43f */
[-C--:B------:R-:W-:Y:S02]  /*2570*/  IADD3 R192, P5, R198, R17.reuse, RZ ;  /* 0x00000011c6c07210 */ /* 0x080fe40007fbe0ff */
[----:B------:R-:W-:Y:S02]  /*2580*/  CS2R R40, SRZ ;  /* 0x0000000000287805 */ /* 0x000fe4000001ff00 */
[-C--:B------:R-:W-:Y:S01]  /*2590*/  IADD3 R123, P1, R119, R17.reuse, RZ ;  /* 0x00000011777b7210 */ /* 0x080fe20007f3e0ff */
[----:B------:R-:W-:Y:S01]  /*25a0*/  UMOV UR8, UR10 ;  /* 0x0000000a00087c82 */ /* 0x000fe20008000000 */
[-C--:B------:R-:W-:Y:S01]  /*25b0*/  IADD3 R122, P2, R118, R17.reuse, RZ ;  /* 0x00000011767a7210 */ /* 0x080fe20007f5e0ff */
[----:B------:R-:W-:Y:S01]  /*25c0*/  UMOV UR10, UR4 ;  /* 0x00000004000a7c82 */ /* 0x000fe20008000000 */
[-C--:B------:R-:W-:Y:S01]  /*25d0*/  IADD3 R121, P3, R117, R17.reuse, RZ ;  /* 0x0000001175797210 */ /* 0x080fe20007f7e0ff */
[----:B------:R-:W-:Y:S01]  /*25e0*/  UIADD3.64 UR38, UR10, 0x7e, URZ ;  /* 0x0000007e0a267897 */ /* 0x000fe2000fffe03f */
[----:B------:R-:W-:Y:S01]  /*25f0*/  IADD3 R120, P4, R116, R17, RZ ;  /* 0x0000001174787210 */ /* 0x000fe20007f9e0ff */
[----:B------:R-:W-:Y:S01]  /*2600*/  IMAD R17, R155, 0x17, RZ ;  /* 0x000000179b117824 */ /* 0x000fe200078e02ff */
[-C--:B------:R-:W-:Y:S01]  /*2610*/  LEA.HI.X.SX32 R197, R197, R19.reuse, 0x1, P6 ;  /* 0x00000013c5c57211 */ /* 0x080fe200030f0eff */
[----:B------:R-:W-:Y:S01]  /*2620*/  UIADD3.64 UR40, UR10, 0x80, URZ ;  /* 0x000000800a287897 */ /* 0x000fe2000fffe03f */
[-C--:B------:R-:W-:Y:S01]  /*2630*/  LEA.HI.X.SX32 R198, R198, R19.reuse, 0x1, P5 ;  /* 0x00000013c6c67211 */ /* 0x080fe200028f0eff */
[----:B------:R-:W-:Y:S01]  /*2640*/  IMAD.U32 R16, RZ, RZ, UR38 ;  /* 0x00000026ff107e24 */ /* 0x000fe2000f8e00ff */
[----:B------:R-:W-:-:S02]  /*2650*/  LEA.HI.X.SX32 R119, R119, R19, 0x1, P1 ;  /* 0x0000001377777211 */ /* 0x000fc400008f0eff */
[----:B------:R-:W-:Y:S02]  /*2660*/  CS2R R42, SRZ ;  /* 0x00000000002a7805 */ /* 0x000fe4000001ff00 */
[-C--:B------:R-:W-:Y:S01]  /*2670*/  LEA.HI.X.SX32 R118, R118, R19.reuse, 0x1, P2 ;  /* 0x0000001376767211 */ /* 0x080fe200010f0eff */
[----:B------:R-:W-:Y:S01]  /*2680*/  IMAD.U32 R16, RZ, RZ, UR40 ;  /* 0x00000028ff107e24 */ /* 0x000fe2000f8e00ff */
[-C--:B------:R-:W-:Y:S02]  /*2690*/  LEA.HI.X.SX32 R117, R117, R19.reuse, 0x1, P3 ;  /* 0x0000001375757211 */ /* 0x080fe400018f0eff */
[----:B------:R-:W-:Y:S02]  /*26a0*/  CS2R R44, SRZ ;  /* 0x00000000002c7805 */ /* 0x000fe4000001ff00 */
[----:B------:R-:W-:Y:S01]  /*26b0*/  LEA.HI.X.SX32 R116, R116, R19, 0x1, P4 ;  /* 0x0000001374747211 */ /* 0x000fe200020f0eff */
[----:B------:R-:W-:Y:S01]  /*26c0*/  IMAD R19, R155, 0x19, RZ ;  /* 0x000000199b137824 */ /* 0x000fe200078e02ff */
[----:B------:R-:W-:-:S02]  /*26d0*/  IADD3 RZ, P4, R17, R154, RZ ;  /* 0x0000009a11ff7210 */ /* 0x000fc40007f9e0ff */
[----:B------:R-:W-:Y:S02]  /*26e0*/  CS2R R46, SRZ ;  /* 0x00000000002e7805 */ /* 0x000fe4000001ff00 */
[----:B------:R-:W-:Y:S02]  /*26f0*/  SEL R115, R115, 0x1054, !P0 ;  /* 0x0000105473737807 */ /* 0x000fe40004000000 */
[----:B------:R-:W-:Y:S02]  /*2700*/  CS2R R48, SRZ ;  /* 0x0000000000307805 */ /* 0x000fe4000001ff00 */
[----:B------:R-:W-:Y:S02]  /*2710*/  SEL R114, R114, 0x3276, !P0 ;  /* 0x0000327672727807 */ /* 0x000fe40004000000 */
[----:B------:R-:W-:Y:S02]  /*2720*/  CS2R R50, SRZ ;  /* 0x0000000000327805 */ /* 0x000fe4000001ff00 */
[----:B------:R-:W-:-:S02]  /*2730*/  IADD3 RZ, P3, R105, R154, RZ ;  /* 0x0000009a69ff7210 */ /* 0x000fc40007f7e0ff */
[----:B------:R-:W-:Y:S02]  /*2740*/  CS2R R52, SRZ ;  /* 0x0000000000347805 */ /* 0x000fe4000001ff00 */
[-C--:B------:R-:W-:Y:S02]  /*2750*/  IADD3 RZ, P2, R23, R154.reuse, RZ ;  /* 0x0000009a17ff7210 */ /* 0x080fe40007f5e0ff */
[----:B------:R-:W-:Y:S02]  /*2760*/  CS2R R54, SRZ ;  /* 0x0000000000367805 */ /* 0x000fe4000001ff00 */
[-C--:B------:R-:W-:Y:S02]  /*2770*/  IADD3 RZ, P0, R19, R154.reuse, RZ ;  /* 0x0000009a13ff7210 */ /* 0x080fe40007f1e0ff */
[----:B------:R-:W-:Y:S02]  /*2780*/  CS2R R56, SRZ ;  /* 0x0000000000387805 */ /* 0x000fe4000001ff00 */
[----:B------:R-:W-:-:S02]  /*2790*/  IADD3 RZ, P1, R21, R154, RZ ;  /* 0x0000009a15ff7210 */ /* 0x000fc40007f3e0ff */
[----:B------:R-:W-:Y:S02]  /*27a0*/  CS2R R58, SRZ ;  /* 0x00000000003a7805 */ /* 0x000fe4000001ff00 */
[-C--:B------:R-:W-:Y:S01]  /*27b0*/  LEA.HI.X.SX32 R104, R17, R178.reuse, 0x1, P4 ;  /* 0x000000b211687211 */ /* 0x080fe200020f0eff */
[----:B------:R-:W-:Y:S01]  /*27c0*/  IMAD.U32 R17, RZ, RZ, UR39 ;  /* 0x00000027ff117e24 */ /* 0x000fe2000f8e00ff */
[----:B------:R-:W-:Y:S01]  /*27d0*/  UIADD3.64 UR38, UR10, 0x82, URZ ;  /* 0x000000820a267897 */ /* 0x000fe2000fffe03f */
[-C--:B------:R-:W-:Y:S01]  /*27e0*/  LEA.HI.X.SX32 R105, R105, R178.reuse, 0x1, P3 ;  /* 0x000000b269697211 */ /* 0x080fe200018f0eff */
[----:B------:R-:W-:Y:S01]  /*27f0*/  IMAD.U32 R17, RZ, RZ, UR41 ;  /* 0x00000029ff117e24 */ /* 0x000fe2000f8e00ff */
[-C--:B------:R-:W-:Y:S02]  /*2800*/  LEA.HI.X.SX32 R23, R23, R178.reuse, 0x1, P2 ;  /* 0x000000b217177211 */ /* 0x080fe400010f0eff */
[----:B------:R-:W-:Y:S02]  /*2810*/  CS2R R60, SRZ ;  /* 0x00000000003c7805 */ /* 0x000fe4000001ff00 */
[-C--:B------:R-:W-:Y:S01]  /*2820*/  LEA.HI.X.SX32 R22, R19, R178.reuse, 0x1, P0 ;  /* 0x000000b213167211 */ /* 0x080fe200000f0eff */
[----:B------:R-:W-:Y:S01]  /*2830*/  IMAD.U32 R16, RZ, RZ, UR38 ;  /* 0x00000026ff107e24 */ /* 0x000fe2000f8e00ff */
[----:B------:R-:W-:Y:S01]  /*2840*/  LEA.HI.X.SX32 R21, R21, R178, 0x1, P1 ;  /* 0x000000b215157211 */ /* 0x000fe200008f0eff */
[----:B------:R-:W-:Y:S01]  /*2850*/  IMAD.U32 R17, RZ, RZ, UR39 ;  /* 0x00000027ff117e24 */ /* 0x000fe2000f8e00ff */
        /* <DEDUP_REMOVED lines=8> */
[----:B------:R-:W-:Y:S02]  /*28e0*/  IADD3 RZ, P1, R97, R154, RZ ;  /* 0x0000009a61ff7210 */ /* 0x000fe40007f3e0ff */
[----:B------:R-:W-:Y:S02]  /*28f0*/  CS2R R70, SRZ ;  /* 0x0000000000467805 */ /* 0x000fe4000001ff00 */
[----:B------:R-:W-:Y:S02]  /*2900*/  LOP3.LUT P6, RZ, R4, 0x1, RZ, 0xc0, !PT ;  /* 0x0000000104ff7812 */ /* 0x000fe400078cc0ff */
        /* <DEDUP_REMOVED lines=8> */
[C---:B------:R-:W-:Y:S01]  /*2990*/  LOP3.LUT R113, R9.reuse, 0x10, RZ, 0x3c, !PT ;  /* 0x0000001009717812 */ /* 0x040fe200078e3cff */
[----:B------:R-:W-:Y:S01]  /*29a0*/  UMOV UR61, URZ ;  /* 0x0000003f003d7c82 */ /* 0x000fe20008000000 */
[C---:B------:R-:W-:Y:S01]  /*29b0*/  LOP3.LUT R112, R9.reuse, 0x20, RZ, 0x3c, !PT ;  /* 0x0000002009707812 */ /* 0x040fe200078e3cff */
[----:B------:R-:W-:Y:S01]  /*29c0*/  UIADD3.64 UR12, UR8, 0x2, URZ ;  /* 0x00000002080c7897 */ /* 0x000fe2000fffe03f */
        /* <DEDUP_REMOVED lines=8> */
[----:B------:R-:W-:Y:S01]  /*2a50*/  LOP3.LUT R107, R9, 0x70, RZ, 0x3c, !PT ;  /* 0x00000070096b7812 */ /* 0x000fe200078e3cff */
[----:B------:R-:W-:Y:S01]  /*2a60*/  UIADD3.64 UR32, UR8, 0x204, URZ ;  /* 0x0000020408207897 */ /* 0x000fe2000fffe03f */
[----:B------:R-:W-:Y:S01]  /*2a70*/  LOP3.LUT R106, R99, 0x7f, R4, 0x78, !PT ;  /* 0x0000007f636a7812 */ /* 0x000fe200078e7804 */
[----:B------:R-:W-:Y:S01]  /*2a80*/  UIADD3.64 UR14, UR10, 0x2, URZ ;  /* 0x000000020a0e7897 */ /* 0x000fe2000fffe03f */
[-C--:B------:R-:W-:Y:S01]  /*2a90*/  LEA.HI.X.SX32 R20, R89, R178.reuse, 0x1, P3 ;  /* 0x000000b259147211 */ /* 0x080fe200018f0eff */
[----:B------:R-:W-:Y:S01]  /*2aa0*/  UIADD3.64 UR18, UR10, 0x4, URZ ;  /* 0x000000040a127897 */ /* 0x000fe2000fffe03f */
[-C--:B------:R-:W-:Y:S01]  /*2ab0*/  LEA.HI.X.SX32 R19, R91, R178.reuse, 0x1, P4 ;  /* 0x000000b25b137211 */ /* 0x080fe200020f0eff */
[----:B------:R-:W-:Y:S01]  /*2ac0*/  UIADD3.64 UR22, UR10, 0xfe, URZ ;  /* 0x000000fe0a167897 */ /* 0x000fe2000fffe03f */
[-C--:B------:R-:W-:Y:S01]  /*2ad0*/  LEA.HI.X.SX32 R18, R93, R178.reuse, 0x1, P2 ;  /* 0x000000b25d127211 */ /* 0x080fe200010f0eff */
[----:B------:R-:W-:Y:S01]  /*2ae0*/  UIADD3.64 UR26, UR10, 0x100, URZ ;  /* 0x000001000a1a7897 */ /* 0x000fe2000fffe03f */
[-C--:B------:R-:W-:Y:S01]  /*2af0*/  LEA.HI.X.SX32 R17, R95, R178.reuse, 0x1, P0 ;  /* 0x000000b25f117211 */ /* 0x080fe200000f0eff */
[----:B------:R-:W-:Y:S01]  /*2b00*/  UIADD3.64 UR30, UR10, 0x102, URZ ;  /* 0x000001020a1e7897 */ /* 0x000fe2000fffe03f */
[----:B------:R-:W-:Y:S01]  /*2b10*/  LEA.HI.X.SX32 R16, R97, R178, 0x1, P1 ;  /* 0x000000b261107211 */ /* 0x000fe200008f0eff */
[----:B------:R-:W-:-:S02]  /*2b20*/  UIADD3.64 UR34, UR10, 0x104, URZ ;  /* 0x000001040a227897 */ /* 0x000fc4000fffe03f */
[----:B------:R-:W-:Y:S02]  /*2b30*/  UIADD3.64 UR42, UR10, 0x84, URZ ;  /* 0x000000840a2a7897 */ /* 0x000fe4000fffe03f */
[----:B------:R-:W-:Y:S02]  /*2b40*/  UIADD3.64 UR46, UR10, 0x17e, URZ ;  /* 0x0000017e0a2e7897 */ /* 0x000fe4000fffe03f */
[----:B------:R-:W-:Y:S02]  /*2b50*/  UIADD3.64 UR50, UR10, 0x180, URZ ;  /* 0x000001800a327897 */ /* 0x000fe4000fffe03f */
[----:B------:R-:W-:Y:S02]  /*2b60*/  UIADD3.64 UR54, UR10, 0x182, URZ ;  /* 0x000001820a367897 */ /* 0x000fe4000fffe03f */
[----:B------:R-:W-:Y:S01]  /*2b70*/  UIADD3.64 UR58, UR10, 0x184, URZ ;  /* 0x000001840a3a7897 */ /* 0x000fe2000fffe03f */
[----:B------:R-:W-:Y:S01]  /*2b80*/  UMOV UR60, URZ ;  /* 0x0000003f003c7c82 */ /* 0x000fe20008000000 */
[----:B------:R-:W-:Y:S01]  /*2b90*/  UMOV UR4, URZ ;  /* 0x0000003f00047c82 */ /* 0x000fe20008000000 */
[----:B------:R-:W-:-:S09]  /*2ba0*/  UMOV UR37, 0x40000040 ;  /* 0x4000004000257882 */ /* 0x000fd20000000000 */
.L_x_1:
[----:B------:R-:W-:Y:S01]  /*2bb0*/  SHF.R.S32.HI R99, RZ, 0x1f, R14 ;  /* 0x0000001fff637819 */ /* 0x000fe2000001140e */
[C---:B------:R-:W-:Y:S01]  /*2bc0*/  IMAD R89, R155.reuse, 0x15, RZ ;  /* 0x000000159b597824 */ /* 0x040fe200078e02ff */
[----:B------:R-:W-:Y:S01]  /*2bd0*/  IADD3 R92, P0, R14, R154, RZ ;  /* 0x0000009a0e5c7210 */ /* 0x000fe20007f1e0ff */
[----:B------:R-:W-:Y:S01]  /*2be0*/  IMAD.SHL.U32 R97, R155, 0x2, RZ ;  /* 0x000000029b617824 */ /* 0x000fe200078e00ff */
[----:B------:R-:W-:Y:S02]  /*2bf0*/  IADD3 R91, P2, R154, R155, RZ ;  /* 0x0000009b9a5b7210 */ /* 0x000fe40007f5e0ff */
[----:B------:R-:W-:Y:S01]  /*2c00*/  R2UR UR38, R15 ;  /* 0x000000000f2672ca */ /* 0x000fe200000e0000 */
[----:B------:R-:W-:Y:S01]  /*2c10*/  IMAD.X R93, R99, 0x1, R178, P0 ;  /* 0x00000001635d7824 */ /* 0x000fe200000e06b2 */
[----:B------:R-:W-:Y:S02]  /*2c20*/  IADD3 R90, P1, R14, R91, RZ ;  /* 0x0000005b0e5a7210 */ /* 0x000fe40007f3e0ff */
[----:B------:R-:W-:-:S02]  /*2c30*/  LEA.HI.X.SX32 R88, R155, R178, 0x1, P2 ;  /* 0x000000b29b587211 */ /* 0x000fc400010f0eff */
[-C--:B------:R-:W-:Y:S01]  /*2c40*/  IADD3 R95, P0, R89, R154.reuse, RZ ;  /* 0x0000009a595f7210 */ /* 0x080fe20007f1e0ff */
[----:B------:R-:W-:Y:S01]  /*2c50*/  IMAD R103, R155, 0x3, RZ ;  /* 0x000000039b677824 */ /* 0x000fe200078e02ff */
[----:B------:R-:W-:Y:S01]  /*2c60*/  IADD3 R101, P2, R97, R154, RZ ;  /* 0x0000009a61657210 */ /* 0x000fe20007f5e0ff */
[----:B------:R-:W-:Y:S01]  /*2c70*/  IMAD.SHL.U32 R163, R155, 0x4, RZ ;  /* 0x000000049ba37824 */ /* 0x000fe200078e00ff */
[----:B------:R0:W2:Y:S01]  /*2c80*/  LDG.E.U8 R98, desc[UR6][R92.64] ;  /* 0x000000065c627981 */ /* 0x0000a2000c1e1100 */
[----:B------:R-:W-:Y:S01]  /*2c90*/  IMAD.X R91, R99, 0x1, R88, P1 ;  /* 0x00000001635b7824 */ /* 0x000fe200008e0658 */
[-C--:B------:R-:W-:Y:S02]  /*2ca0*/  LEA.HI.X.SX32 R94, R89, R178.reuse, 0x1, P0 ;  /* 0x000000b2595e7211 */ /* 0x080fe400000f0eff */
[----:B------:R-:W-:Y:S02]  /*2cb0*/  IADD3 R88, P1, R14, R95, RZ ;  /* 0x0000005f0e587210 */ /* 0x000fe40007f3e0ff */
[----:B------:R-:W-:Y:S01]  /*2cc0*/  LEA.HI.X.SX32 R96, R97, R178, 0x1, P2 ;  /* 0x000000b261607211 */ /* 0x000fe200010f0eff */
[----:B------:R1:W3:Y:S01]  /*2cd0*/  LDG.E.U8 R100, desc[UR6][R90.64] ;  /* 0x000000065a647981 */ /* 0x0002e2000c1e1100 */
[----:B------:R-:W-:-:S02]  /*2ce0*/  IADD3 R95, P3, R103, R154, RZ ;  /* 0x0000009a675f7210 */ /* 0x000fc40007f7e0ff */
[C---:B0-----:R-:W-:Y:S02]  /*2cf0*/  IADD3 R92, P0, R14.reuse, R101, RZ ;  /* 0x000000650e5c7210 */ /* 0x041fe40007f1e0ff */
[----:B------:R-:W-:Y:S01]  /*2d00*/  IADD3 R97, P2, R163, R154, RZ ;  /* 0x0000009aa3617210 */ /* 0x000fe20007f5e0ff */
[C---:B------:R-:W-:Y:S01]  /*2d10*/  IMAD.X R89, R99.reuse, 0x1, R94, P1 ;  /* 0x0000000163597824 */ /* 0x040fe200008e065e */
[----:B------:R-:W-:Y:S01]  /*2d20*/  MOV R156, UR51 ;  /* 0x00000033009c7c02 */ /* 0x000fe20008000f00 */
[----:B------:R-:W-:Y:S01]  /*2d30*/  IMAD.X R93, R99, 0x1, R96, P0 ;  /* 0x00000001635d7824 */ /* 0x000fe200000e0660 */
[-C--:B------:R-:W-:Y:S02]  /*2d40*/  LEA.HI.X.SX32 R162, R163, R178.reuse, 0x1, P2 ;  /* 0x000000b2a3a27211 */ /* 0x080fe400010f0eff */
[C---:B-1----:R-:W-:Y:S01]  /*2d50*/  IADD3 R90, P1, R14.reuse, R95, RZ ;  /* 0x0000005f0e5a7210 */ /* 0x042fe20007f3e0ff */
[C---:B------:R-:W-:Y:S01]  /*2d60*/  IMAD R95, R155.reuse, 0x5, RZ ;  /* 0x000000059b5f7824 */ /* 0x040fe200078e02ff */
[----:B------:R-:W-:Y:S01]  /*2d70*/  IADD3 R96, P0, R14, R97, RZ ;  /* 0x000000610e607210 */ /* 0x000fe20007f1e0ff */
[----:B------:R-:W-:Y:S01]  /*2d80*/  IMAD R165, R155, 0x6, RZ ;  /* 0x000000069ba57824 */ /* 0x000fe200078e02ff */
[----:B------:R-:W-:Y:S01]  /*2d90*/  LEA.HI.X.SX32 R94, R103, R178, 0x1, P3 ;  /* 0x000000b2675e7211 */ /* 0x000fe200018f0eff */
[----:B------:R-:W-:Y:S01]  /*2da0*/  IMAD R167, R155, 0x7, RZ ;  /* 0x000000079ba77824 */ /* 0x000fe200078e02ff */
[----:B------:R0:W4:Y:S01]  /*2db0*/  LDG.E.U8 R102, desc[UR6][R88.64] ;  /* 0x0000000658667981 */ /* 0x000122000c1e1100 */
[----:B------:R-:W-:Y:S01]  /*2dc0*/  IMAD.X R97, R99, 0x1, R162, P0 ;  /* 0x0000000163617824 */ /* 0x000fe200000e06a2 */
[----:B------:R-:W-:Y:S01]  /*2dd0*/  IADD3 R163, P0, R95, R154, RZ ;  /* 0x0000009a5fa37210 */ /* 0x000fe20007f1e0ff */
[----:B------:R-:W-:Y:S01]  /*2de0*/  IMAD.X R91, R99, 0x1, R94, P1 ;  /* 0x00000001635b7824 */ /* 0x000fe200008e065e */
[----:B------:R1:W5:Y:S01]  /*2df0*/  LDG.E.U8 R101, desc[UR6][R92.64] ;  /* 0x000000065c657981 */ /* 0x000362000c1e1100 */
[----:B------:R-:W-:Y:S01]  /*2e00*/  IMAD.SHL.U32 R169, R155, 0x8, RZ ;  /* 0x000000089ba97824 */ /* 0x000fe200078e00ff */
[----:B------:R-:W-:-:S02]  /*2e10*/  MOV R157, UR50 ;  /* 0x00000032009d7c02 */ /* 0x000fc40008000f00 */
[----:B------:R-:W4:Y:S01]  /*2e20*/  LDG.E.U8 R162, desc[UR6][R90.64] ;  /* 0x000000065aa27981 */ /* 0x000f22000c1e1100 */
[----:B------:R-:W-:Y:S02]  /*2e30*/  MOV R160, UR55 ;  /* 0x0000003700a07c02 */ /* 0x000fe40008000f00 */
[----:B0-----:R-:W-:Y:S01]  /*2e40*/  IADD3 R89, P1, R165, R154, RZ ;  /* 0x0000009aa5597210 */ /* 0x001fe20007f3e0ff */
[----:B------:R0:W4:Y:S01]  /*2e50*/  LDG.E.U8 R103, desc[UR6][R96.64] ;  /* 0x0000000660677981 */ /* 0x000122000c1e1100 */
[----:B------:R-:W-:Y:S02]  /*2e60*/  LEA.HI.X.SX32 R88, R95, R178, 0x1, P0 ;  /* 0x000000b25f587211 */ /* 0x000fe400000f0eff */
[C---:B------:R-:W-:Y:S02]  /*2e70*/  IADD3 R94, P0, R14.reuse, R163, RZ ;  /* 0x000000a30e5e7210 */ /* 0x040fe40007f1e0ff */
[----:B-1----:R-:W-:Y:S02]  /*2e80*/  IADD3 R93, P2, R167, R154, RZ ;  /* 0x0000009aa75d7210 */ /* 0x002fe40007f5e0ff */
[----:B------:R-:W-:Y:S01]  /*2e90*/  LEA.HI.X.SX32 R164, R165, R178, 0x1, P1 ;  /* 0x000000b2a5a47211 */ /* 0x000fe200008f0eff */
[----:B------:R-:W-:Y:S01]  /*2ea0*/  IMAD.X R95, R99, 0x1, R88, P0 ;  /* 0x00000001635f7824 */ /* 0x000fe200000e0658 */
[----:B------:R-:W-:Y:S01]  /*2eb0*/  IADD3 R92, P1, R14, R89, RZ ;  /* 0x000000590e5c7210 */ /* 0x000fe20007f3e0ff */
[----:B0-----:R-:W-:Y:S01]  /*2ec0*/  IMAD R97, R155, 0x9, RZ ;  /* 0x000000099b617824 */ /* 0x001fe200078e02ff */
[----:B------:R-:W-:-:S02]  /*2ed0*/  IADD3 R89, P3, R169, R154, RZ ;  /* 0x0000009aa9597210 */ /* 0x000fc40007f7e0ff */
[-C--:B------:R-:W-:Y:S02]  /*2ee0*/  LEA.HI.X.SX32 R96, R167, R178.reuse, 0x1, P2 ;  /* 0x000000b2a7607211 */ /* 0x080fe400010f0eff */
[C---:B------:R-:W-:Y:S01]  /*2ef0*/  IADD3 R90, P0, R14.reuse, R93, RZ ;  /* 0x0000005d0e5a7210 */ /* 0x040fe20007f1e0ff */
[----:B------:R-:W-:Y:S01]  /*2f00*/  IMAD.X R93, R99, 0x1, R164, P1 ;  /* 0x00000001635d7824 */ /* 0x000fe200008e06a4 */
[----:B------:R-:W-:Y:S01]  /*2f10*/  LEA.HI.X.SX32 R166, R169, R178, 0x1, P3 ;  /* 0x000000b2a9a67211 */ /* 0x000fe200018f0eff */
[----:B------:R-:W-:Y:S01]  /*2f20*/  IMAD R167, R155, 0xa, RZ ;  /* 0x0000000a9ba77824 */ /* 0x000fe200078e02ff */
[----:B------:R-:W-:Y:S01]  /*2f30*/  IADD3 R88, P1, R14, R89, RZ ;  /* 0x000000590e587210 */ /* 0x000fe20007f3e0ff */
[----:B------:R-:W-:Y:S01]  /*2f40*/  IMAD.X R91, R99, 0x1, R96, P0 ;  /* 0x00000001635b7824 */ /* 0x000fe200000e0660 */
[----:B------:R-:W-:Y:S01]  /*2f50*/  IADD3 R165, P0, R97, R154, RZ ;  /* 0x0000009a61a57210 */ /* 0x000fe20007f1e0ff */
[----:B------:R-:W-:Y:S01]  /*2f60*/  IMAD R169, R155, 0xb, RZ ;  /* 0x0000000b9ba97824 */ /* 0x000fe200078e02ff */
[----:B------:R0:W4:Y:S01]  /*2f70*/  LDG.E.U8 R164, desc[UR6][R94.64] ;  /* 0x000000065ea47981 */ /* 0x000122000c1e1100 */
[----:B------:R-:W-:Y:S01]  /*2f80*/  IMAD.X R89, R99, 0x1, R166, P1 ;  /* 0x0000000163597824 */ /* 0x000fe200008e06a6 */
[----:B------:R-:W-:-:S02]  /*2f90*/  LEA.HI.X.SX32 R96, R97, R178, 0x1, P0 ;  /* 0x000000b261607211 */ /* 0x000fc400000f0eff */
[----:B------:R1:W4:Y:S01]  /*2fa0*/  LDG.E.U8 R163, desc[UR6][R92.64] ;  /* 0x000000065ca37981 */ /* 0x000322000c1e1100 */
[----:B------:R-:W-:Y:S01]  /*2fb0*/  IMAD R171, R155, 0xc, RZ ;  /* 0x0000000c9bab7824 */ /* 0x000fe200078e02ff */
[----:B------:R-:W-:Y:S02]  /*2fc0*/  MOV R161, UR54 ;  /* 0x0000003600a17c02 */ /* 0x000fe40008000f00 */
[----:B------:R1:W4:Y:S01]  /*2fd0*/  LDG.E.U8 R166, desc[UR6][R90.64] ;  /* 0x000000065aa67981 */ /* 0x000322000c1e1100 */
[----:B------:R-:W-:Y:S02]  /*2fe0*/  MOV R158, UR59 ;  /* 0x0000003b009e7c02 */ /* 0x000fe40008000f00 */
[-C--:B0-----:R-:W-:Y:S01]  /*2ff0*/  IADD3 R95, P1, R167, R154.reuse, RZ ;  /* 0x0000009aa75f7210 */ /* 0x081fe20007f3e0ff */
[----:B------:R0:W3:Y:S01]  /*3000*/  LDG.E.U8 R168, desc[UR6][R88.64] ;  /* 0x0000000658a87981 */ /* 0x0000e2000c1e1100 */
[----:B------:R-:W-:Y:S02]  /*3010*/  IADD3 R94, P0, R14, R165, RZ ;  /* 0x000000a50e5e7210 */ /* 0x000fe40007f1e0ff */
[----:B-1----:R-:W-:-:S02]  /*3020*/  IADD3 R93, P2, R169, R154, RZ ;  /* 0x0000009aa95d7210 */ /* 0x002fc40007f5e0ff */
[-C--:B------:R-:W-:Y:S02]  /*3030*/  LEA.HI.X.SX32 R170, R167, R178.reuse, 0x1, P1 ;  /* 0x000000b2a7aa7211 */ /* 0x080fe400008f0eff */
[C---:B------:R-:W-:Y:S01]  /*3040*/  IADD3 R92, P1, R14.reuse, R95, RZ ;  /* 0x0000005f0e5c7210 */ /* 0x040fe20007f3e0ff */
[----:B------:R-:W-:Y:S01]  /*3050*/  IMAD.X R95, R99, 0x1, R96, P0 ;  /* 0x00000001635f7824 */ /* 0x000fe200000e0660 */
[----:B------:R-:W-:Y:S01]  /*3060*/  LEA.HI.X.SX32 R96, R169, R178, 0x1, P2 ;  /* 0x000000b2a9607211 */ /* 0x000fe200010f0eff */
[----:B------:R-:W-:Y:S01]  /*3070*/  IMAD R97, R155, 0xd, RZ ;  /* 0x0000000d9b617824 */ /* 0x000fe200078e02ff */
[C---:B------:R-:W-:Y:S02]  /*3080*/  IADD3 R90, P0, R14.reuse, R93, RZ ;  /* 0x0000005d0e5a7210 */ /* 0x040fe40007f1e0ff */
[----:B0-----:R-:W-:Y:S01]  /*3090*/  IADD3 R89, P3, R171, R154, RZ ;  /* 0x0000009aab597210 */ /* 0x001fe20007f7e0ff */
[C---:B------:R-:W-:Y:S01]  /*30a0*/  IMAD.X R93, R99.reuse, 0x1, R170, P1 ;  /* 0x00000001635d7824 */ /* 0x040fe200008e06aa */
[----:B------:R-:W-:Y:S01]  /*30b0*/  MOV R159, UR58 ;  /* 0x0000003a009f7c02 */ /* 0x000fe20008000f00 */
[----:B------:R-:W-:Y:S01]  /*30c0*/  IMAD.X R91, R99, 0x1, R96, P0 ;  /* 0x00000001635b7824 */ /* 0x000fe200000e0660 */
[----:B------:R-:W-:Y:S01]  /*30d0*/  LEA.HI.X.SX32 R172, R171, R178, 0x1, P3 ;  /* 0x000000b2abac7211 */ /* 0x000fe200018f0eff */
[C---:B------:R-:W-:Y:S01]  /*30e0*/  IMAD R171, R155.reuse, 0xf, RZ ;  /* 0x0000000f9bab7824 */ /* 0x040fe200078e02ff */
[----:B------:R-:W-:Y:S01]  /*30f0*/  IADD3 R88, P1, R14, R89, RZ ;  /* 0x000000590e587210 */ /* 0x000fe20007f3e0ff */
[----:B------:R-:W-:Y:S01]  /*3100*/  IMAD.SHL.U32 R173, R155, 0x10, RZ ;  /* 0x000000109bad7824 */ /* 0x000fe200078e00ff */
[----:B------:R-:W-:Y:S01]  /*3110*/  IADD3 R169, P0, R97, R154, RZ ;  /* 0x0000009a61a97210 */ /* 0x000fe20007f1e0ff */
[----:B------:R0:W5:Y:S02]  /*3120*/  LDG.E.U8 R170, desc[UR6][R94.64] ;  /* 0x000000065eaa7981 */ /* 0x000164000c1e1100 */
[----:B------:R-:W-:-:S02]  /*3130*/  IMAD.X R89, R99, 0x1, R172, P1 ;  /* 0x0000000163597824 */ /* 0x000fc400008e06ac */
[----:B------:R1:W4:Y:S01]  /*3140*/  LDG.E.U8 R165, desc[UR6][R92.64] ;  /* 0x000000065ca57981 */ /* 0x000322000c1e1100 */
[----:B------:R-:W-:-:S03]  /*3150*/  IMAD R175, R155, 0x11, RZ ;  /* 0x000000119baf7824 */ /* 0x000fc600078e02ff */
[----:B------:R1:W4:Y:S01]  /*3160*/  LDG.E.U8 R172, desc[UR6][R90.64] ;  /* 0x000000065aac7981 */ /* 0x000322000c1e1100 */
[----:B0-----:R-:W-:Y:S02]  /*3170*/  LEA.HI.X.SX32 R94, R97, R178, 0x1, P0 ;  /* 0x000000b2615e7211 */ /* 0x001fe400000f0eff */
[-C--:B------:R-:W-:Y:S01]  /*3180*/  IADD3 R95, P1, R171, R154.reuse, RZ ;  /* 0x0000009aab5f7210 */ /* 0x080fe20007f3e0ff */
[----:B------:R0:W4:Y:S01]  /*3190*/  LDG.E.U8 R167, desc[UR6][R88.64] ;  /* 0x0000000658a77981 */ /* 0x000122000c1e1100 */
[C---:B-1----:R-:W-:Y:S02]  /*31a0*/  IADD3 R92, P0, R14.reuse, R169, RZ ;  /* 0x000000a90e5c7210 */ /* 0x042fe40007f1e0ff */
[----:B------:R-:W-:Y:S02]  /*31b0*/  IADD3 R97, P2, R173, R154, RZ ;  /* 0x0000009aad617210 */ /* 0x000fe40007f5e0ff */
[----:B------:R-:W-:Y:S01]  /*31c0*/  LEA.HI.X.SX32 R96, R171, R178, 0x1, P1 ;  /* 0x000000b2ab607211 */ /* 0x000fe200008f0eff */
[----:B------:R-:W-:Y:S01]  /*31d0*/  IMAD.X R93, R99, 0x1, R94, P0 ;  /* 0x00000001635d7824 */ /* 0x000fe200000e065e */
[----:B------:R-:W-:-:S02]  /*31e0*/  IADD3 R90, P1, R14, R95, RZ ;  /* 0x0000005f0e5a7210 */ /* 0x000fc40007f3e0ff */
[----:B------:R-:W-:Y:S02]  /*31f0*/  LEA.HI.X.SX32 R94, R173, R178, 0x1, P2 ;  /* 0x000000b2ad5e7211 */ /* 0x000fe400010f0eff */
[C---:B0-----:R-:W-:Y:S01]  /*3200*/  IADD3 R88, P0, R14.reuse, R97, RZ ;  /* 0x000000610e587210 */ /* 0x041fe20007f1e0ff */
[----:B------:R0:W4:Y:S01]  /*3210*/  LDG.E.U8 R174, desc[UR6][R92.64] ;  /* 0x000000065cae7981 */ /* 0x000122000c1e1100 */
[----:B------:R-:W-:Y:S01]  /*3220*/  IADD3 R95, P3, R175, R154, RZ ;  /* 0x0000009aaf5f7210 */ /* 0x000fe20007f7e0ff */
[----:B------:R-:W-:Y:S02]  /*3230*/  IMAD R97, R155, 0x12, RZ ;  /* 0x000000129b617824 */ /* 0x000fe400078e02ff */
[----:B------:R-:W-:Y:S01]  /*3240*/  IMAD.X R91, R99, 0x1, R96, P1 ;  /* 0x00000001635b7824 */ /* 0x000fe200008e0660 */
[----:B------:R-:W-:Y:S01]  /*3250*/  LEA.HI.X.SX32 R96, R175, R178, 0x1, P3 ;  /* 0x000000b2af607211 */ /* 0x000fe200018f0eff */
[----:B------:R-:W-:Y:S01]  /*3260*/  IMAD.X R89, R99, 0x1, R94, P0 ;  /* 0x0000000163597824 */ /* 0x000fe200000e065e */
[----:B------:R-:W-:Y:S01]  /*3270*/  IADD3 R94, P0, R14, R95, RZ ;  /* 0x0000005f0e5e7210 */ /* 0x000fe20007f1e0ff */
[----:B------:R-:W-:Y:S01]  /*3280*/  IMAD R173, R155, 0x14, RZ ;  /* 0x000000149bad7824 */ /* 0x000fe200078e02ff */
[----:B------:R1:W4:Y:S01]  /*3290*/  LDG.E.U8 R176, desc[UR6][R90.64] ;  /* 0x000000065ab07981 */ /* 0x000322000c1e1100 */
[----:B0-----:R-:W-:Y:S01]  /*32a0*/  IADD3 R93, P1, R97, R154, RZ ;  /* 0x0000009a615d7210 */ /* 0x001fe20007f3e0ff */
[----:B------:R-:W-:-:S02]  /*32b0*/  IMAD R177, R155, 0xe, RZ ;  /* 0x0000000e9bb17824 */ /* 0x000fc400078e02ff */
[----:B------:R-:W-:Y:S01]  /*32c0*/  IMAD.X R95, R99, 0x1, R96, P0 ;  /* 0x00000001635f7824 */ /* 0x000fe200000e0660 */
[----:B------:R-:W-:Y:S01]  /*32d0*/  IADD3 R175, P3, R173, R154, RZ ;  /* 0x0000009aadaf7210 */ /* 0x000fe20007f7e0ff */
[----:B------:R-:W-:Y:S01]  /*32e0*/  IMAD R169, R155, 0x13, RZ ;  /* 0x000000139ba97824 */ /* 0x000fe200078e02ff */
[----:B------:R-:W-:Y:S01]  /*32f0*/  LEA.HI.X.SX32 R96, R97, R178, 0x1, P1 ;  /* 0x000000b261607211 */ /* 0x000fe200008f0eff */
[----:B------:R-:W-:Y:S01]  /*3300*/  IMAD R211, R155, 0x1c, RZ ;  /* 0x0000001c9bd37824 */ /* 0x000fe200078e02ff */
[C---:B------:R-:W-:Y:S01]  /*3310*/  IADD3 R92, P1, R14.reuse, R93, RZ ;  /* 0x0000005d0e5c7210 */ /* 0x040fe20007f3e0ff */
[----:B------:R0:W4:Y:S01]  /*3320*/  LDG.E.U8 R212, desc[UR6][R94.64] ;  /* 0x000000065ed47981 */ /* 0x000122000c1e1100 */
[----:B-1----:R-:W-:Y:S02]  /*3330*/  IADD3 R91, P0, R177, R154, RZ ;  /* 0x0000009ab15b7210 */ /* 0x002fe40007f1e0ff */
[----:B------:R-:W-:Y:S01]  /*3340*/  LEA.HI.X.SX32 R216, R173, R178, 0x1, P3 ;  /* 0x000000b2add87211 */ /* 0x000fe200018f0eff */
[----:B------:R1:W5:Y:S01]  /*3350*/  LDG.E.U8 R210, desc[UR6][R88.64] ;  /* 0x0000000658d27981 */ /* 0x000362000c1e1100 */
[----:B------:R-:W-:Y:S01]  /*3360*/  IADD3 R90, P3, R14, R175, RZ ;  /* 0x000000af0e5a7210 */ /* 0x000fe20007f7e0ff */
[----:B------:R-:W-:Y:S01]  /*3370*/  IMAD R175, R155, 0x19, RZ ;  /* 0x000000199baf7824 */ /* 0x000fe200078e02ff */
[----:B------:R-:W-:Y:S01]  /*3380*/  IADD3 R171, P2, R169, R154, RZ ;  /* 0x0000009aa9ab7210 */ /* 0x000fe20007f5e0ff */
[----:B------:R-:W-:-:S02]  /*3390*/  IMAD.X R93, R99, 0x1, R96, P1 ;  /* 0x00000001635d7824 */ /* 0x000fc400008e0660 */
[----:B0-----:R-:W-:Y:S01]  /*33a0*/  IMAD R95, R155, 0x18, RZ ;  /* 0x000000189b5f7824 */ /* 0x001fe200078e02ff */
[-C--:B------:R-:W-:Y:S01]  /*33b0*/  LEA.HI.X.SX32 R94, R177, R178.reuse, 0x1, P0 ;  /* 0x000000b2b15e7211 */ /* 0x080fe200000f0eff */
[--C-:B------:R-:W-:Y:S01]  /*33c0*/  IMAD.IADD R175, R175, 0x1, R154.reuse ;  /* 0x00000001afaf7824 */ /* 0x100fe200078e029a */
[C---:B------:R-:W-:Y:S01]  /*33d0*/  IADD3 R96, P0, R14.reuse, R91, RZ ;  /* 0x0000005b0e607210 */ /* 0x040fe20007f1e0ff */
[----:B------:R-:W-:Y:S01]  /*33e0*/  IMAD.IADD R95, R95, 0x1, R154 ;  /* 0x000000015f5f7824 */ /* 0x000fe200078e029a */
[----:B------:R-:W-:Y:S01]  /*33f0*/  LEA.HI.X.SX32 R214, R169, R178, 0x1, P2 ;  /* 0x000000b2a9d67211 */ /* 0x000fe200010f0eff */
[----:B------:R-:W-:Y:S01]  /*3400*/  IMAD R177, R155, 0x1a, RZ ;  /* 0x0000001a9bb17824 */ /* 0x000fe200078e02ff */
[----:B------:R0:W4:Y:S01]  /*3410*/  LDG.E.U8 R169, desc[UR6][R92.64] ;  /* 0x000000065ca97981 */ /* 0x000122000c1e1100 */
[C---:B------:R-:W-:Y:S01]  /*3420*/  IMAD.X R97, R99.reuse, 0x1, R94, P0 ;  /* 0x0000000163617824 */ /* 0x040fe200000e065e */
[C---:B-1----:R-:W-:Y:S01]  /*3430*/  IADD3 R88, P2, R14.reuse, R171, RZ ;  /* 0x000000ab0e587210 */ /* 0x042fe20007f5e0ff */
[----:B------:R-:W-:Y:S01]  /*3440*/  IMAD.X R91, R99, 0x1, R216, P3 ;  /* 0x00000001635b7824 */ /* 0x000fe200018e06d8 */
[C---:B------:R-:W-:Y:S01]  /*3450*/  IADD3 R94, P0, R14.reuse, R95, RZ ;  /* 0x0000005f0e5e7210 */ /* 0x040fe20007f1e0ff */
[--C-:B------:R-:W-:Y:S01]  /*3460*/  IMAD.IADD R177, R177, 0x1, R154.reuse ;  /* 0x00000001b1b17824 */ /* 0x100fe200078e029a */
[----:B------:R1:W4:Y:S01]  /*3470*/  LDG.E.U8 R171, desc[UR6][R96.64] ;  /* 0x0000000660ab7981 */ /* 0x000322000c1e1100 */
[----:B------:R-:W-:Y:S01]  /*3480*/  IMAD.IADD R211, R211, 0x1, R154 ;  /* 0x00000001d3d37824 */ /* 0x000fe200078e029a */
[----:B0-----:R-:W-:Y:S01]  /*3490*/  IADD3 R92, P1, R14, R175, RZ ;  /* 0x000000af0e5c7210 */ /* 0x001fe20007f3e0ff */
[----:B------:R-:W-:Y:S01]  /*34a0*/  IMAD R209, R155, 0x1b, RZ ;  /* 0x0000001b9bd17824 */ /* 0x000fe200078e02ff */
[----:B------:R0:W4:Y:S01]  /*34b0*/  LDG.E.U8 R173, desc[UR6][R90.64] ;  /* 0x000000065aad7981 */ /* 0x000122000c1e1100 */
[----:B------:R-:W-:-:S02]  /*34c0*/  IMAD.X R89, R99, 0x1, R214, P2 ;  /* 0x0000000163597824 */ /* 0x000fc400010e06d6 */
[C---:B------:R-:W-:Y:S02]  /*34d0*/  IMAD.X R95, R99.reuse, 0x1, R23, P0 ;  /* 0x00000001635f7824 */ /* 0x040fe400000e0617 */
[----:B------:R-:W-:Y:S01]  /*34e0*/  IMAD.X R93, R99, 0x1, R22, P1 ;  /* 0x00000001635d7824 */ /* 0x000fe200008e0616 */
[C---:B-1----:R-:W-:Y:S01]  /*34f0*/  IADD3 R96, P1, R14.reuse, R211, RZ ;  /* 0x000000d30e607210 */ /* 0x042fe20007f3e0ff */
[--C-:B------:R-:W-:Y:S01]  /*3500*/  IMAD.IADD R209, R209, 0x1, R154.reuse ;  /* 0x00000001d1d17824 */ /* 0x100fe200078e029a */
[----:B------:R1:W4:Y:S01]  /*3510*/  LDG.E.U8 R214, desc[UR6][R88.64] ;  /* 0x0000000658d67981 */ /* 0x000322000c1e1100 */
[C---:B------:R-:W-:Y:S01]  /*3520*/  IMAD R211, R155.reuse, 0x1d, RZ ;  /* 0x0000001d9bd37824 */ /* 0x040fe200078e02ff */
[----:B0-----:R-:W-:Y:S01]  /*3530*/  IADD3 R90, P0, R14, R177, RZ ;  /* 0x000000b10e5a7210 */ /* 0x001fe20007f1e0ff */
[----:B------:R-:W-:Y:S01]  /*3540*/  IMAD R175, R155, 0x16, RZ ;  /* 0x000000169baf7824 */ /* 0x000fe200078e02ff */
[----:B------:R0:W4:Y:S01]  /*3550*/  LDG.E.U8 R218, desc[UR6][R94.64] ;  /* 0x000000065eda7981 */ /* 0x000122000c1e1100 */
[----:B------:R-:W-:-:S02]  /*3560*/  IMAD.IADD R211, R211, 0x1, R154 ;  /* 0x00000001d3d37824 */ /* 0x000fc400078e029a */
[----:B------:R-:W-:Y:S01]  /*3570*/  IMAD.X R91, R99, 0x1, R21, P0 ;  /* 0x00000001635b7824 */ /* 0x000fe200000e0615 */
[----:B------:R0:W4:Y:S01]  /*3580*/  LDG.E.U8 R220, desc[UR6][R92.64] ;  /* 0x000000065cdc7981 */ /* 0x000122000c1e1100 */
[----:B------:R-:W-:Y:S01]  /*3590*/  IMAD.IADD R175, R175, 0x1, R154 ;  /* 0x00000001afaf7824 */ /* 0x000fe200078e029a */
[C---:B-1----:R-:W-:Y:S01]  /*35a0*/  IADD3 R88, P2, R14.reuse, R209, RZ ;  /* 0x000000d10e587210 */ /* 0x042fe20007f5e0ff */
[C---:B------:R-:W-:Y:S01]  /*35b0*/  IMAD R213, R155.reuse, 0x1e, RZ ;  /* 0x0000001e9bd57824 */ /* 0x040fe200078e02ff */
[----:B------:R1:W4:Y:S01]  /*35c0*/  LDG.E.U8 R177, desc[UR6][R90.64] ;  /* 0x000000065ab17981 */ /* 0x000322000c1e1100 */
[C---:B------:R-:W-:Y:S02]  /*35d0*/  IMAD R215, R155.reuse, 0x1f, RZ ;  /* 0x0000001f9bd77824 */ /* 0x040fe400078e02ff */
[----:B0-----:R-:W-:Y:S02]  /*35e0*/  IMAD R95, R155, 0x17, RZ ;  /* 0x000000179b5f7824 */ /* 0x001fe400078e02ff */
[C---:B------:R-:W-:Y:S01]  /*35f0*/  IMAD.X R97, R99.reuse, 0x1, R19, P1 ;  /* 0x0000000163617824 */ /* 0x040fe200008e0613 */
[C---:B------:R-:W-:Y:S01]  /*3600*/  IADD3 R94, P1, R14.reuse, R211, RZ ;  /* 0x000000d30e5e7210 */ /* 0x040fe20007f3e0ff */
[----:B------:R-:W-:Y:S01]  /*3610*/  IMAD.X R89, R99, 0x1, R20, P2 ;  /* 0x0000000163597824 */ /* 0x000fe200010e0614 */
[----:B------:R-:W-:Y:S01]  /*3620*/  IADD3 R92, P0, R14, R175, RZ ;  /* 0x000000af0e5c7210 */ /* 0x000fe20007f1e0ff */
[--C-:B------:R-:W-:Y:S01]  /*3630*/  IMAD.IADD R213, R213, 0x1, R154.reuse ;  /* 0x00000001d5d57824 */ /* 0x100fe200078e029a */
[----:B------:R0:W4:Y:S01]  /*3640*/  LDG.E.U8 R209, desc[UR6][R96.64] ;  /* 0x0000000660d17981 */ /* 0x000122000c1e1100 */
[----:B-1----:R-:W-:-:S02]  /*3650*/  IMAD.IADD R91, R95, 0x1, R154 ;  /* 0x000000015f5b7824 */ /* 0x002fc400078e029a */
[----:B------:R-:W-:Y:S01]  /*3660*/  IMAD.IADD R215, R215, 0x1, R154 ;  /* 0x00000001d7d77824 */ /* 0x000fe200078e029a */
[----:B------:R1:W4:Y:S01]  /*3670*/  LDG.E.U8 R222, desc[UR6][R88.64] ;  /* 0x0000000658de7981 */ /* 0x000322000c1e1100 */
[C---:B------:R-:W-:Y:S01]  /*3680*/  IMAD.X R95, R99.reuse, 0x1, R18, P1 ;  /* 0x00000001635f7824 */ /* 0x040fe200008e0612 */
[C---:B------:R-:W-:Y:S01]  /*3690*/  IADD3 R90, P2, R14.reuse, R213, RZ ;  /* 0x000000d50e5a7210 */ /* 0x040fe20007f5e0ff */
[C---:B------:R-:W-:Y:S01]  /*36a0*/  IMAD.X R93, R99.reuse, 0x1, R105, P0 ;  /* 0x00000001635d7824 */ /* 0x040fe200000e0669 */
[C---:B0-----:R-:W-:Y:S02]  /*36b0*/  IADD3 R96, P0, R14.reuse, R215, RZ ;  /* 0x000000d70e607210 */ /* 0x041fe40007f1e0ff */
[----:B------:R-:W4:Y:S01]  /*36c0*/  LDG.E.U8 R94, desc[UR6][R94.64] ;  /* 0x000000065e5e7981 */ /* 0x000f22000c1e1100 */
[----:B-1----:R-:W-:Y:S01]  /*36d0*/  IADD3 R88, P1, R14, R91, RZ ;  /* 0x0000005b0e587210 */ /* 0x002fe20007f3e0ff */
[C---:B------:R-:W-:Y:S02]  /*36e0*/  IMAD.X R91, R99.reuse, 0x1, R17, P2 ;  /* 0x00000001635b7824 */ /* 0x040fe400010e0611 */
[----:B------:R-:W4:Y:S01]  /*36f0*/  LDG.E.U8 R175, desc[UR6][R92.64] ;  /* 0x000000065caf7981 */ /* 0x000f22000c1e1100 */
[----:B------:R-:W-:-:S02]  /*3700*/  IMAD.X R97, R99, 0x1, R16, P0 ;  /* 0x0000000163617824 */ /* 0x000fc400000e0610 */
[----:B------:R-:W-:Y:S01]  /*3710*/  IMAD.X R89, R99, 0x1, R104, P1 ;  /* 0x0000000163597824 */ /* 0x000fe200008e0668 */
[----:B------:R-:W4:Y:S04]  /*3720*/  LDG.E.U8 R211, desc[UR6][R90.64] ;  /* 0x000000065ad37981 */ /* 0x000f28000c1e1100 */
[----:B------:R-:W4:Y:S04]  /*3730*/  LDG.E.U8 R216, desc[UR6][R88.64] ;  /* 0x0000000658d87981 */ /* 0x000f28000c1e1100 */
[----:B------:R-:W4:Y:S01]  /*3740*/  LDG.E.U8 R224, desc[UR6][R96.64] ;  /* 0x0000000660e07981 */ /* 0x000f22000c1e1100 */
[----:B------:R-:W-:Y:S06]  /*3750*/  BAR.SYNC.DEFER_BLOCKING 0x0 ;  /* 0x0000000000007b1d */ /* 0x000fec0000010000 */
[----:B------:R-:W-:Y:S01]  /*3760*/  UMOV UR39, 0x40000040 ;  /* 0x4000004000277882 */ /* 0x000fe20000000000 */
[----:B--2---:R-:W-:Y:S04]  /*3770*/  STS.U8 [R9+UR5+0x4000], R98 ;  /* 0x0040006209007988 */ /* 0x004fe80008000005 */
[----:B---3--:R-:W-:Y:S04]  /*3780*/  STS.U8 [R9+UR5+0x4400], R168 ;  /* 0x004400a809007988 */ /* 0x008fe80008000005 */
[----:B-----5:R-:W-:Y:S04]  /*3790*/  STS.U8 [R9+UR5+0x4800], R210 ;  /* 0x004800d209007988 */ /* 0x020fe80008000005 */
[----:B----4-:R-:W-:Y:S04]  /*37a0*/  STS.U8 [R9+UR5+0x4c00], R218 ;  /* 0x004c00da09007988 */ /* 0x010fe80008000005 */
[----:B------:R-:W-:Y:S04]  /*37b0*/  STS.U8 [R113+UR5+0x4080], R100 ;  /* 0x0040806471007988 */ /* 0x000fe80008000005 */
        /* <DEDUP_REMOVED lines=18> */
[----:B------:R0:W-:Y:S04]  /*38e0*/  STS.U8 [R109+UR5+0x4e80], R94 ;  /* 0x004e805e6d007988 */ /* 0x0001e80008000005 */
[----:B------:R-:W-:Y:S04]  /*38f0*/  STS.U8 [R108+UR5+0x4300], R163 ;  /* 0x004300a36c007988 */ /* 0x000fe80008000005 */
[----:B------:R-:W-:Y:S04]  /*3900*/  STS.U8 [R108+UR5+0x4700], R171 ;  /* 0x004700ab6c007988 */ /* 0x000fe80008000005 */
[----:B------:R-:W-:Y:S04]  /*3910*/  STS.U8 [R108+UR5+0x4b00], R175 ;  /* 0x004b00af6c007988 */ /* 0x000fe80008000005 */
[----:B------:R1:W-:Y:S04]  /*3920*/  STS.U8 [R108+UR5+0x4f00], R211 ;  /* 0x004f00d36c007988 */ /* 0x0003e80008000005 */
[----:B------:R-:W-:Y:S04]  /*3930*/  STS.U8 [R107+UR5+0x4380], R166 ;  /* 0x004380a66b007988 */ /* 0x000fe80008000005 */
[----:B------:R-:W-:Y:S04]  /*3940*/  STS.U8 [R107+UR5+0x4780], R176 ;  /* 0x004780b06b007988 */ /* 0x000fe80008000005 */
[----:B------:R2:W-:Y:S04]  /*3950*/  STS.U8 [R107+UR5+0x4b80], R216 ;  /* 0x004b80d86b007988 */ /* 0x0005e80008000005 */
[----:B------:R3:W-:Y:S01]  /*3960*/  STS.U8 [R107+UR5+0x4f80], R224 ;  /* 0x004f80e06b007988 */ /* 0x0007e20008000005 */
[----:B------:R4:W-:Y:S06]  /*3970*/  MEMBAR.ALL.CTA ;  /* 0x0000000000007992 */ /* 0x0009ec0000008000 */
[----:B----4-:R-:W4:Y:S02]  /*3980*/  FENCE.VIEW.ASYNC.S ;  /* 0x00000000000073c6 */ /* 0x010f240000000000 */
[----:B----4-:R-:W-:Y:S06]  /*3990*/  BAR.SYNC.DEFER_BLOCKING 0x0 ;  /* 0x0000000000007b1d */ /* 0x010fec0000010000 */
[----:B0-----:R-:W-:-:S06]  /*39a0*/  WARPGROUP.ARRIVE ;  /* 0x00000000000079c5 */ /* 0x001fcc0000000000 */
[----:B------:R-:W-:Y:S01]  /*39b0*/  QGMMA.64x16x32.F32.E4M3.E4M3 R96, gdesc[UR36], RZ, !UPT ;  /* 0x00200000246079f3 */ /* 0x000fe2000c7008ff */
[----:B------:R-:W-:Y:S01]  /*39c0*/  UIADD3.64 UR50, UR10, 0x7e, URZ ;  /* 0x0000007e0a327897 */ /* 0x000fe2000fffe03f */
[----:B------:R-:W-:Y:S01]  /*39d0*/  UMOV UR48, UR36 ;  /* 0x0000002400307c82 */ /* 0x000fe20008000000 */
[----:B------:R-:W-:Y:S01]  /*39e0*/  UMOV UR49, UR37 ;  /* 0x0000002500317c82 */ /* 0x000fe20008000000 */
[----:B------:R-:W-:Y:S01]  /*39f0*/  UIADD3.64 UR54, UR10, 0x80, URZ ;  /* 0x000000800a367897 */ /* 0x000fe2000fffe03f */
[----:B------:R-:W-:Y:S01]  /*3a00*/  UMOV UR52, UR8 ;  /* 0x0000000800347c82 */ /* 0x000fe20008000000 */
[----:B------:R-:W-:Y:S01]  /*3a10*/  UMOV UR53, UR9 ;  /* 0x0000000900357c82 */ /* 0x000fe20008000000 */
[----:B------:R-:W-:Y:S01]  /*3a20*/  UIADD3.64 UR58, UR10, 0x82, URZ ;  /* 0x000000820a3a7897 */ /* 0x000fe2000fffe03f */
[----:B------:R-:W-:Y:S01]  /*3a30*/  UMOV UR56, UR12 ;  /* 0x0000000c00387c82 */ /* 0x000fe20008000000 */
[----:B------:R-:W-:Y:S01]  /*3a40*/  UMOV UR57, UR13 ;  /* 0x0000000d00397c82 */ /* 0x000fe20008000000 */
[----:B------:R-:W-:Y:S01]  /*3a50*/  UMOV UR40, UR16 ;  /* 0x0000001000287c82 */ /* 0x000fe20008000000 */
[----:B------:R-:W-:Y:S01]  /*3a60*/  UMOV UR41, UR17 ;  /* 0x0000001100297c82 */ /* 0x000fe20008000000 */
[----:B------:R-:W-:Y:S01]  /*3a70*/  UMOV UR44, UR20 ;  /* 0x00000014002c7c82 */ /* 0x000fe20008000000 */
[----:B------:R-:W-:Y:S01]  /*3a80*/  UMOV UR45, UR21 ;  /* 0x00000015002d7c82 */ /* 0x000fe20008000000 */
[----:B------:R-:W-:Y:S01]  /*3a90*/  ULDC UR38, c[0x0][0x238] ;  /* 0x00008e0000267ab9 */ /* 0x000fe20000000800 */
[----:B------:R-:W-:Y:S04]  /*3aa0*/  QGMMA.64x16x32.F32.E4M3.E4M3 R96, gdesc[UR8], R96 ;  /* 0x00200000086079f3 */ /* 0x000fe80008700860 */
[----:B------:R-:W-:Y:S04]  /*3ab0*/  QGMMA.64x16x32.F32.E4M3.E4M3 R96, gdesc[UR12], R96 ;  /* 0x002000000c6079f3 */ /* 0x000fe80008700860 */
[----:B------:R-:W-:Y:S04]  /*3ac0*/  QGMMA.64x16x32.F32.E4M3.E4M3 R96, gdesc[UR16], R96 ;  /* 0x00200000106079f3 */ /* 0x000fe80008700860 */
[----:B------:R-:W-:Y:S04]  /*3ad0*/  QGMMA.64x16x32.F32.E4M3.E4M3 R96, gdesc[UR20], R96 ;  /* 0x00200000146079f3 */ /* 0x000fe80008700860 */
[----:B------:R-:W-:Y:S04]  /*3ae0*/  QGMMA.64x16x32.F32.E4M3.E4M3 R96, gdesc[UR24], R96 ;  /* 0x00200000186079f3 */ /* 0x000fe80008700860 */
[----:B------:R-:W-:Y:S04]  /*3af0*/  QGMMA.64x16x32.F32.E4M3.E4M3 R96, gdesc[UR28], R96 ;  /* 0x002000001c6079f3 */ /* 0x000fe80008700860 */
[----:B------:R-:W-:Y:S04]  /*3b00*/  QGMMA.64x16x32.F32.E4M3.E4M3 R96, gdesc[UR32], R96 ;  /* 0x00200000206079f3 */ /* 0x000fe80008700860 */
[----:B------:R-:W-:Y:S04]  /*3b10*/  QGMMA.64x16x32.F32.E4M3.E4M3 R88, gdesc[UR48], RZ, !UPT ;  /* 0x00200000305879f3 */ /* 0x000fe8000c7008ff */
[----:B------:R-:W-:Y:S04]  /*3b20*/  QGMMA.64x16x32.F32.E4M3.E4M3 R88, gdesc[UR52], R88 ;  /* 0x00200000345879f3 */ /* 0x000fe80008700858 */
[----:B------:R-:W-:Y:S04]  /*3b30*/  QGMMA.64x16x32.F32.E4M3.E4M3 R88, gdesc[UR56], R88 ;  /* 0x00200000385879f3 */ /* 0x000fe80008700858 */
[----:B------:R-:W-:Y:S01]  /*3b40*/  QGMMA.64x16x32.F32.E4M3.E4M3 R88, gdesc[UR40], R88 ;  /* 0x00200000285879f3 */ /* 0x000fe20008700858 */
[----:B------:R-:W-:-:S02]  /*3b50*/  R2UR UR51, R156 ;  /* 0x000000009c3372ca */ /* 0x000fc400000e0000 */
[----:B------:R-:W-:Y:S01]  /*3b60*/  R2UR UR50, R157 ;  /* 0x000000009d3272ca */ /* 0x000fe200000e0000 */
[----:B------:R-:W-:Y:S01]  /*3b70*/  QGMMA.64x16x32.F32.E4M3.E4M3 R88, gdesc[UR44], R88 ;  /* 0x002000002c5879f3 */ /* 0x000fe20008700858 */
[----:B------:R-:W-:Y:S01]  /*3b80*/  UMOV UR48, UR24 ;  /* 0x0000001800307c82 */ /* 0x000fe20008000000 */
[----:B------:R-:W-:Y:S01]  /*3b90*/  UMOV UR49, UR25 ;  /* 0x0000001900317c82 */ /* 0x000fe20008000000 */
[----:B------:R-:W-:Y:S02]  /*3ba0*/  R2UR UR55, R160 ;  /* 0x00000000a03772ca */ /* 0x000fe400000e0000 */
[----:B------:R-:W-:-:S07]  /*3bb0*/  R2UR UR54, R161 ;  /* 0x00000000a13672ca */ /* 0x000fce00000e0000 */
[----:B------:R-:W-:Y:S01]  /*3bc0*/  QGMMA.64x16x32.F32.E4M3.E4M3 R88, gdesc[UR48], R88 ;  /* 0x00200000305879f3 */ /* 0x000fe20008700858 */
[----:B------:R-:W-:Y:S01]  /*3bd0*/  UMOV UR52, UR28 ;  /* 0x0000001c00347c82 */ /* 0x000fe20008000000 */
[----:B------:R-:W-:Y:S01]  /*3be0*/  UMOV UR53, UR29 ;  /* 0x0000001d00357c82 */ /* 0x000fe20008000000 */
[----:B------:R-:W-:Y:S02]  /*3bf0*/  R2UR UR59, R158 ;  /* 0x000000009e3b72ca */ /* 0x000fe400000e0000 */
[----:B------:R-:W-:Y:S01]  /*3c00*/  R2UR UR58, R159 ;  /* 0x000000009f3a72ca */ /* 0x000fe200000e0000 */
[----:B------:R-:W-:Y:S01]  /*3c10*/  QGMMA.64x16x32.F32.E4M3.E4M3 R88, gdesc[UR52], R88 ;  /* 0x00200000345879f3 */ /* 0x000fe20008700858 */
[----:B------:R-:W-:Y:S01]  /*3c20*/  UMOV UR56, UR32 ;  /* 0x0000002000387c82 */ /* 0x000fe20008000000 */
[----:B------:R-:W-:-:S10]  /*3c30*/  UMOV UR57, UR33 ;  /* 0x0000002100397c82 */ /* 0x000fd40008000000 */
[----:B------:R-:W-:Y:S03]  /*3c40*/  QGMMA.64x16x32.F32.E4M3.E4M3 R88, gdesc[UR56], R88, gsb0 ;  /* 0x00200000385879f3 */ /* 0x000fe60008000858 */
[----:B------:R-:W-:Y:S02]  /*3c50*/  WARPGROUP.DEPBAR.LE gsb0, 0x0 ;  /* 0x00008000000079c5 */ /* 0x000fe40000010000 */
[----:B------:R-:W-:Y:S01]  /*3c60*/  FMUL R209, R97, UR38 ;  /* 0x0000002661d17c20 */ /* 0x000fe20008400000 */
[----:B------:R-:W-:Y:S01]  /*3c70*/  FMUL R210, R98, UR38 ;  /* 0x0000002662d27c20 */ /* 0x000fe20008400000 */
[----:B-1----:R-:W-:Y:S01]  /*3c80*/  FMUL R211, R99, UR38 ;  /* 0x0000002663d37c20 */ /* 0x002fe20008400000 */
[----:B------:R-:W-:Y:S01]  /*3c90*/  FMUL R212, R100, UR38 ;  /* 0x0000002664d47c20 */ /* 0x000fe20008400000 */
[----:B------:R-:W-:Y:S01]  /*3ca0*/  FMUL R213, R101, UR38 ;  /* 0x0000002665d57c20 */ /* 0x000fe20008400000 */
[----:B------:R-:W-:Y:S01]  /*3cb0*/  FMUL R214, R96, UR38 ;  /* 0x0000002660d67c20 */ /* 0x000fe20008400000 */
[----:B------:R-:W-:Y:S01]  /*3cc0*/  FMUL R215, R102, UR38 ;  /* 0x0000002666d77c20 */ /* 0x000fe20008400000 */
[----:B--2---:R-:W-:Y:S01]  /*3cd0*/  FMUL R216, R103, UR38 ;  /* 0x0000002667d87c20 */ /* 0x004fe20008400000 */
[----:B------:R-:W-:Y:S01]  /*3ce0*/  FMUL R217, R88, UR38 ;  /* 0x0000002658d97c20 */ /* 0x000fe20008400000 */
[----:B------:R-:W-:Y:S01]  /*3cf0*/  FMUL R218, R89, UR38 ;  /* 0x0000002659da7c20 */ /* 0x000fe20008400000 */
[----:B------:R-:W-:Y:S01]  /*3d00*/  FMUL R219, R90, UR38 ;  /* 0x000000265adb7c20 */ /* 0x000fe20008400000 */
[----:B------:R-:W-:Y:S01]  /*3d10*/  FMUL R220, R91, UR38 ;  /* 0x000000265bdc7c20 */ /* 0x000fe20008400000 */
[----:B------:R-:W-:Y:S01]  /*3d20*/  FMUL R221, R92, UR38 ;  /* 0x000000265cdd7c20 */ /* 0x000fe20008400000 */
[----:B------:R-:W-:Y:S01]  /*3d30*/  FMUL R222, R93, UR38 ;  /* 0x000000265dde7c20 */ /* 0x000fe20008400000 */
[----:B------:R-:W-:Y:S01]  /*3d40*/  FMUL R223, R94, UR38 ;  /* 0x000000265edf7c20 */ /* 0x000fe20008400000 */
[----:B---3--:R-:W-:Y:S01]  /*3d50*/  FMUL R224, R95, UR38 ;  /* 0x000000265fe07c20 */ /* 0x008fe20008400000 */
[----:B------:R-:W-:-:S02]  /*3d60*/  USHF.R.S32.HI UR38, URZ, 0x1f, UR4 ;  /* 0x0000001f3f267899 */ /* 0x000fc40008011404 */
[----:B------:R-:W-:Y:S02]  /*3d70*/  IADD3 R88, P0, R179, UR4, RZ ;  /* 0x00000004b3587c10 */ /* 0x000fe4000ff1e0ff */
[----:B------:R-:W-:Y:S02]  /*3d80*/  IADD3 R92, P1, R181, UR4, RZ ;  /* 0x00000004b55c7c10 */ /* 0x000fe4000ff3e0ff */
[----:B------:R-:W-:Y:S02]  /*3d90*/  IADD3.X R89, R180, UR38, RZ, P0, !PT ;  /* 0x00000026b4597c10 */ /* 0x000fe400087fe4ff */
[----:B------:R-:W-:Y:S02]  /*3da0*/  IADD3.X R93, R187, UR38, RZ, P1, !PT ;  /* 0x00000026bb5d7c10 */ /* 0x000fe40008ffe4ff */
[----:B------:R-:W-:Y:S01]  /*3db0*/  IADD3 R100, P0, R199, UR4, RZ ;  /* 0x00000004c7647c10 */ /* 0x000fe2000ff1e0ff */
[----:B------:R0:W2:Y:S01]  /*3dc0*/  LDG.E.U8 R225, desc[UR6][R88.64] ;  /* 0x0000000658e17981 */ /* 0x0000a2000c1e1100 */
[----:B------:R-:W-:-:S02]  /*3dd0*/  IADD3 R98, P1, R182, UR4, RZ ;  /* 0x00000004b6627c10 */ /* 0x000fc4000ff3e0ff */
[----:B------:R-:W-:Y:S01]  /*3de0*/  IADD3.X R101, R202, UR38, RZ, P0, !PT ;  /* 0x00000026ca657c10 */ /* 0x000fe200087fe4ff */
[----:B------:R1:W3:Y:S01]  /*3df0*/  LDG.E.U8 R227, desc[UR6][R92.64] ;  /* 0x000000065ce37981 */ /* 0x0002e2000c1e1100 */
[----:B------:R-:W-:Y:S02]  /*3e00*/  IADD3.X R99, R189, UR38, RZ, P1, !PT ;  /* 0x00000026bd637c10 */ /* 0x000fe40008ffe4ff */
[----:B------:R-:W-:Y:S01]  /*3e10*/  IADD3 R96, P0, R200, UR4, RZ ;  /* 0x00000004c8607c10 */ /* 0x000fe2000ff1e0ff */
[----:B------:R4:W5:Y:S01]  /*3e20*/  LDG.E.U8 R229, desc[UR6][R100.64] ;  /* 0x0000000664e57981 */ /* 0x000962000c1e1100 */
[----:B------:R-:W-:Y:S02]  /*3e30*/  IADD3 R94, P1, R201, UR4, RZ ;  /* 0x00000004c95e7c10 */ /* 0x000fe4000ff3e0ff */
[----:B------:R-:W-:Y:S01]  /*3e40*/  IADD3.X R97, R203, UR38, RZ, P0, !PT ;  /* 0x00000026cb617c10 */ /* 0x000fe200087fe4ff */
[----:B------:R-:W5:Y:S01]  /*3e50*/  LDG.E.U8 R231, desc[UR6][R98.64] ;  /* 0x0000000662e77981 */ /* 0x000f62000c1e1100 */
[----:B------:R-:W-:-:S02]  /*3e60*/  IADD3.X R95, R204, UR38, RZ, P1, !PT ;  /* 0x00000026cc5f7c10 */ /* 0x000fc40008ffe4ff */
[----:B------:R-:W-:Y:S01]  /*3e70*/  IADD3 R90, P0, R153, UR4, RZ ;  /* 0x00000004995a7c10 */ /* 0x000fe2000ff1e0ff */
[----:B------:R-:W5:Y:S01]  /*3e80*/  LDG.E.U8 R233, desc[UR6][R96.64] ;  /* 0x0000000660e97981 */ /* 0x000f62000c1e1100 */
[----:B0-----:R-:W-:Y:S02]  /*3e90*/  IADD3 R88, P1, R183, UR4, RZ ;  /* 0x00000004b7587c10 */ /* 0x001fe4000ff3e0ff */
[----:B------:R-:W-:Y:S01]  /*3ea0*/  IADD3.X R91, R150, UR38, RZ, P0, !PT ;  /* 0x00000026965b7c10 */ /* 0x000fe200087fe4ff */
[----:B------:R-:W5:Y:S01]  /*3eb0*/  LDG.E.U8 R235, desc[UR6][R94.64] ;  /* 0x000000065eeb7981 */ /* 0x000f62000c1e1100 */
[----:B------:R-:W-:Y:S02]  /*3ec0*/  IADD3.X R89, R191, UR38, RZ, P1, !PT ;  /* 0x00000026bf597c10 */ /* 0x000fe40008ffe4ff */
[----:B-1----:R-:W-:Y:S01]  /*3ed0*/  IADD3 R92, P0, R152, UR4, RZ ;  /* 0x00000004985c7c10 */ /* 0x002fe2000ff1e0ff */
[----:B------:R-:W5:Y:S01]  /*3ee0*/  LDG.E.U8 R237, desc[UR6][R90.64] ;  /* 0x000000065aed7981 */ /* 0x000f62000c1e1100 */
[----:B----4-:R-:W-:-:S02]  /*3ef0*/  IADD3 R100, P1, R151, UR4, RZ ;  /* 0x0000000497647c10 */ /* 0x010fc4000ff3e0ff */
[----:B------:R-:W-:Y:S01]  /*3f00*/  IADD3.X R93, R149, UR38, RZ, P0, !PT ;  /* 0x00000026955d7c10 */ /* 0x000fe200087fe4ff */
[----:B------:R0:W4:Y:S01]  /*3f10*/  LDG.E.U8 R239, desc[UR6][R88.64] ;  /* 0x0000000658ef7981 */ /* 0x000122000c1e1100 */
[----:B------:R-:W-:Y:S02]  /*3f20*/  IADD3.X R101, R148, UR38, RZ, P1, !PT ;  /* 0x0000002694657c10 */ /* 0x000fe40008ffe4ff */
[----:B------:R-:W-:Y:S01]  /*3f30*/  IADD3 R158, P0, R147, UR4, RZ ;  /* 0x00000004939e7c10 */ /* 0x000fe2000ff1e0ff */
[----:B------:R1:W4:Y:S01]  /*3f40*/  LDG.E.U8 R241, desc[UR6][R92.64] ;  /* 0x000000065cf17981 */ /* 0x000322000c1e1100 */
[----:B------:R-:W-:Y:S02]  /*3f50*/  IADD3 R102, P2, R184, UR4, RZ ;  /* 0x00000004b8667c10 */ /* 0x000fe4000ff5e0ff */
[----:B------:R-:W-:Y:S01]  /*3f60*/  IADD3 R156, P1, R146, UR4, RZ ;  /* 0x00000004929c7c10 */ /* 0x000fe2000ff3e0ff */
[----:B------:R1:W4:Y:S01]  /*3f70*/  LDG.E.U8 R243, desc[UR6][R100.64] ;  /* 0x0000000664f37981 */ /* 0x000322000c1e1100 */
[----:B0-----:R-:W-:-:S02]  /*3f80*/  IADD3 R88, P5, R145, UR4, RZ ;  /* 0x0000000491587c10 */ /* 0x001fc4000ffbe0ff */
[----:B------:R-:W-:Y:S02]  /*3f90*/  IADD3.X R159, R144, UR38, RZ, P0, !PT ;  /* 0x00000026909f7c10 */ /* 0x000fe400087fe4ff */
[----:B------:R-:W-:Y:S02]  /*3fa0*/  IADD3.X R103, R193, UR38, RZ, P2, !PT ;  /* 0x00000026c1677c10 */ /* 0x000fe400097fe4ff */
[----:B------:R-:W-:Y:S01]  /*3fb0*/  IADD3.X R157, R143, UR38, RZ, P1, !PT ;  /* 0x000000268f9d7c10 */ /* 0x000fe20008ffe4ff */
[----:B------:R-:W4:Y:S01]  /*3fc0*/  LDG.E.U8 R245, desc[UR6][R158.64] ;  /* 0x000000069ef57981 */ /* 0x000f22000c1e1100 */
[----:B------:R-:W-:Y:S02]  /*3fd0*/  IADD3.X R89, R142, UR38, RZ, P5, !PT ;  /* 0x000000268e597c10 */ /* 0x000fe4000affe4ff */
[----:B------:R-:W-:Y:S01]  /*3fe0*/  IADD3 R90, P4, R141, UR4, RZ ;  /* 0x000000048d5a7c10 */ /* 0x000fe2000ff9e0ff */
[----:B------:R0:W4:Y:S01]  /*3ff0*/  LDG.E.U8 R247, desc[UR6][R102.64] ;  /* 0x0000000666f77981 */ /* 0x000122000c1e1100 */
[----:B-1----:R-:W-:-:S02]  /*4000*/  IADD3 R92, P0, R185, UR4, RZ ;  /* 0x00000004b95c7c10 */ /* 0x002fc4000ff1e0ff */
[----:B------:R-:W-:Y:S01]  /*4010*/  IADD3 R94, P3, R140, UR4, RZ ;  /* 0x000000048c5e7c10 */ /* 0x000fe2000ff7e0ff */
[----:B------:R1:W4:Y:S01]  /*4020*/  LDG.E.U8 R249, desc[UR6][R156.64] ;  /* 0x000000069cf97981 */ /* 0x000322000c1e1100 */
[----:B------:R-:W-:Y:S02]  /*4030*/  IADD3 R96, P2, R139, UR4, RZ ;  /* 0x000000048b607c10 */ /* 0x000fe4000ff5e0ff */
[----:B------:R-:W-:Y:S01]  /*4040*/  IADD3 R98, P1, R135, UR4, RZ ;  /* 0x0000000487627c10 */ /* 0x000fe2000ff3e0ff */
[----:B------:R-:W4:Y:S01]  /*4050*/  LDG.E.U8 R89, desc[UR6][R88.64] ;  /* 0x0000000658597981 */ /* 0x000f22000c1e1100 */
[----:B------:R-:W-:Y:S02]  /*4060*/  IADD3 R100, P5, R186, UR4, RZ ;  /* 0x00000004ba647c10 */ /* 0x000fe4000ffbe0ff */
[----:B------:R-:W-:Y:S02]  /*4070*/  IADD3.X R91, R138, UR38, RZ, P4, !PT ;  /* 0x000000268a5b7c10 */ /* 0x000fe4000a7fe4ff */
[----:B------:R-:W-:-:S02]  /*4080*/  IADD3.X R93, R194, UR38, RZ, P0, !PT ;  /* 0x00000026c25d7c10 */ /* 0x000fc400087fe4ff */
[----:B------:R-:W-:Y:S02]  /*4090*/  IADD3.X R95, R137, UR38, RZ, P3, !PT ;  /* 0x00000026895f7c10 */ /* 0x000fe40009ffe4ff */
[----:B------:R-:W-:Y:S01]  /*40a0*/  IADD3.X R97, R136, UR38, RZ, P2, !PT ;  /* 0x0000002688617c10 */ /* 0x000fe200097fe4ff */
[----:B------:R-:W4:Y:S01]  /*40b0*/  LDG.E.U8 R91, desc[UR6][R90.64] ;  /* 0x000000065a5b7981 */ /* 0x000f22000c1e1100 */
[----:B------:R-:W-:Y:S02]  /*40c0*/  IADD3.X R99, R132, UR38, RZ, P1, !PT ;  /* 0x0000002684637c10 */ /* 0x000fe40008ffe4ff */
[----:B------:R-:W-:Y:S01]  /*40d0*/  IADD3.X R101, R195, UR38, RZ, P5, !PT ;  /* 0x00000026c3657c10 */ /* 0x000fe2000affe4ff */
[----:B------:R-:W4:Y:S01]  /*40e0*/  LDG.E.U8 R93, desc[UR6][R92.64] ;  /* 0x000000065c5d7981 */ /* 0x000f22000c1e1100 */
[----:B0-----:R-:W-:Y:S02]  /*40f0*/  IADD3 R102, P4, R134, UR4, RZ ;  /* 0x0000000486667c10 */ /* 0x001fe4000ff9e0ff */
[----:B-1----:R-:W-:Y:S01]  /*4100*/  IADD3 R156, P0, R133, UR4, RZ ;  /* 0x00000004859c7c10 */ /* 0x002fe2000ff1e0ff */
[----:B------:R0:W4:Y:S01]  /*4110*/  LDG.E.U8 R95, desc[UR6][R94.64] ;  /* 0x000000065e5f7981 */ /* 0x000122000c1e1100 */
[----:B------:R-:W-:-:S02]  /*4120*/  IADD3 R158, P3, R129, UR4, RZ ;  /* 0x00000004819e7c10 */ /* 0x000fc4000ff7e0ff */
[----:B------:R-:W-:Y:S01]  /*4130*/  IADD3 R160, P2, R188, UR4, RZ ;  /* 0x00000004bca07c10 */ /* 0x000fe2000ff5e0ff */
[----:B------:R-:W4:Y:S01]  /*4140*/  LDG.E.U8 R97, desc[UR6][R96.64] ;  /* 0x0000000660617981 */ /* 0x000f22000c1e1100 */
[----:B------:R-:W-:Y:S02]  /*4150*/  IADD3 R162, P1, R128, UR4, RZ ;  /* 0x0000000480a27c10 */ /* 0x000fe4000ff3e0ff */
[----:B------:R-:W-:Y:S01]  /*4160*/  IADD3 R164, P5, R127, UR4, RZ ;  /* 0x000000047fa47c10 */ /* 0x000fe2000ffbe0ff */
[----:B------:R-:W4:Y:S01]  /*4170*/  LDG.E.U8 R99, desc[UR6][R98.64] ;  /* 0x0000000662637981 */ /* 0x000f22000c1e1100 */
[----:B------:R-:W-:Y:S02]  /*4180*/  IADD3.X R103, R131, UR38, RZ, P4, !PT ;  /* 0x0000002683677c10 */ /* 0x000fe4000a7fe4ff */
[----:B------:R-:W-:Y:S01]  /*4190*/  IADD3.X R157, R130, UR38, RZ, P0, !PT ;  /* 0x00000026829d7c10 */ /* 0x000fe200087fe4ff */
[----:B------:R-:W4:Y:S01]  /*41a0*/  LDG.E.U8 R101, desc[UR6][R100.64] ;  /* 0x0000000664657981 */ /* 0x000f22000c1e1100 */
[----:B------:R-:W-:-:S02]  /*41b0*/  IADD3.X R159, R126, UR38, RZ, P3, !PT ;  /* 0x000000267e9f7c10 */ /* 0x000fc40009ffe4ff */
[----:B------:R-:W-:Y:S01]  /*41c0*/  IADD3.X R161, R196, UR38, RZ, P2, !PT ;  /* 0x00000026c4a17c10 */ /* 0x000fe200097fe4ff */
[----:B------:R1:W4:Y:S01]  /*41d0*/  LDG.E.U8 R103, desc[UR6][R102.64] ;  /* 0x0000000666677981 */ /* 0x000322000c1e1100 */
[----:B------:R-:W-:Y:S02]  /*41e0*/  IADD3.X R163, R125, UR38, RZ, P1, !PT ;  /* 0x000000267da37c10 */ /* 0x000fe40008ffe4ff */
[----:B------:R-:W-:Y:S01]  /*41f0*/  IADD3.X R165, R124, UR38, RZ, P5, !PT ;  /* 0x000000267ca57c10 */ /* 0x000fe2000affe4ff */
[----:B------:R-:W4:Y:S01]  /*4200*/  LDG.E.U8 R157, desc[UR6][R156.64] ;  /* 0x000000069c9d7981 */ /* 0x000f22000c1e1100 */
[----:B------:R-:W-:Y:S02]  /*4210*/  IADD3 R166, P4, R123, UR4, RZ ;  /* 0x000000047ba67c10 */ /* 0x000fe4000ff9e0ff */
[----:B------:R-:W-:Y:S01]  /*4220*/  IADD3 R168, P0, R190, UR4, RZ ;  /* 0x00000004bea87c10 */ /* 0x000fe2000ff1e0ff */
[----:B------:R-:W4:Y:S01]  /*4230*/  LDG.E.U8 R159, desc[UR6][R158.64] ;  /* 0x000000069e9f7981 */ /* 0x000f22000c1e1100 */
        /* <DEDUP_REMOVED lines=8> */
[----:B------:R1:W4:Y:S01]  /*42c0*/  LDG.E.U8 R165, desc[UR6][R164.64] ;  /* 0x00000006a4a57981 */ /* 0x000322000c1e1100 */
[----:B------:R-:W-:-:S02]  /*42d0*/  IADD3.X R171, R118, UR38, RZ, P3, !PT ;  /* 0x0000002676ab7c10 */ /* 0x000fc40009ffe4ff */
[----:B------:R-:W-:Y:S01]  /*42e0*/  IADD3.X R173, R117, UR38, RZ, P2, !PT ;  /* 0x0000002675ad7c10 */ /* 0x000fe200097fe4ff */
[----:B------:R-:W4:Y:S01]  /*42f0*/  LDG.E.U8 R167, desc[UR6][R166.64] ;  /* 0x00000006a6a77981 */ /* 0x000f22000c1e1100 */
[----:B------:R-:W-:Y:S02]  /*4300*/  IADD3.X R175, R116, UR38, RZ, P1, !PT ;  /* 0x0000002674af7c10 */ /* 0x000fe40008ffe4ff */
[----:B------:R-:W-:Y:S01]  /*4310*/  IADD3.X R177, R198, UR38, RZ, P5, !PT ;  /* 0x00000026c6b17c10 */ /* 0x000fe2000affe4ff */
[----:B------:R-:W4:Y:S04]  /*4320*/  LDG.E.U8 R169, desc[UR6][R168.64] ;  /* 0x00000006a8a97981 */ /* 0x000f28000c1e1100 */
[----:B------:R-:W4:Y:S04]  /*4330*/  LDG.E.U8 R171, desc[UR6][R170.64] ;  /* 0x00000006aaab7981 */ /* 0x000f28000c1e1100 */
[----:B------:R-:W4:Y:S04]  /*4340*/  LDG.E.U8 R173, desc[UR6][R172.64] ;  /* 0x00000006acad7981 */ /* 0x000f28000c1e1100 */
[----:B------:R-:W4:Y:S04]  /*4350*/  LDG.E.U8 R175, desc[UR6][R174.64] ;  /* 0x00000006aeaf7981 */ /* 0x000f28000c1e1100 */
[----:B------:R-:W4:Y:S01]  /*4360*/  LDG.E.U8 R177, desc[UR6][R176.64] ;  /* 0x00000006b0b17981 */ /* 0x000f22000c1e1100 */
[----:B0-----:R-:W-:Y:S01]  /*4370*/  LOP3.LUT R94, R4, 0x3, RZ, 0xc0, !PT ;  /* 0x00000003045e7812 */ /* 0x001fe200078ec0ff */
[----:B-1----:R-:W-:Y:S01]  /*4380*/  VIADD R102, R10, 0x8 ;  /* 0x000000080a667836 */ /* 0x002fe20000000000 */
[----:B------:R-:W-:Y:S02]  /*4390*/  BAR.SYNC.DEFER_BLOCKING 0x0 ;  /* 0x0000000000007b1d */ /* 0x000fe40000010000 */
[----:B------:R-:W-:-:S04]  /*43a0*/  LEA R94, P1, R94, UR61, 0x1 ;  /* 0x0000003d5e5e7c11 */ /* 0x000fc8000f8208ff */
[----:B------:R-:W-:Y:S01]  /*43b0*/  ISETP.GT.U32.AND P0, PT, R94, R102, PT ;  /* 0x000000665e00720c */ /* 0x000fe20003f04070 */
[----:B------:R-:W-:-:S05]  /*43c0*/  IMAD.X R88, RZ, RZ, UR60, P1 ;  /* 0x0000003cff587e24 */ /* 0x000fca00088e06ff */
[----:B------:R-:W-:-:S04]  /*43d0*/  ISETP.GT.U32.AND.EX P0, PT, R88, RZ, PT, P0 ;  /* 0x000000ff5800720c */ /* 0x000fc80003f04100 */
[----:B------:R-:W-:Y:S02]  /*43e0*/  FSEL R210, R210, -INF , !P0 ;  /* 0xff800000d2d27808 */ /* 0x000fe40004000000 */
[C---:B------:R-:W-:Y:S02]  /*43f0*/  IADD3 R251, P0, R94.reuse, 0x8, RZ ;  /* 0x000000085efb7810 */ /* 0x040fe40007f1e0ff */
[----:B------:R-:W-:-:S03]  /*4400*/  IADD3 R98, P4, R94, 0x9, RZ ;  /* 0x000000095e627810 */ /* 0x000fc60007f9e0ff */
[--C-:B------:R-:W-:Y:S01]  /*4410*/  IMAD.X R164, RZ, RZ, R88.reuse, P0 ;  /* 0x000000ffffa47224 */ /* 0x100fe200000e0658 */
[C---:B------:R-:W-:Y:S01]  /*4420*/  IADD3 R96, P0, R94.reuse, 0x10, RZ ;  /* 0x000000105e607810 */ /* 0x040fe20007f1e0ff */
[--C-:B------:R-:W-:Y:S01]  /*4430*/  IMAD.X R162, RZ, RZ, R88.reuse, P4 ;  /* 0x000000ffffa27224 */ /* 0x100fe200020e0658 */
[C---:B------:R-:W-:Y:S02]  /*4440*/  ISETP.GE.U32.AND P2, PT, R94.reuse, R102, PT ;  /* 0x000000665e00720c */ /* 0x040fe40003f46070 */
[C---:B------:R-:W-:Y:S01]  /*4450*/  IADD3 R90, P4, R94.reuse, 0x11, RZ ;  /* 0x000000115e5a7810 */ /* 0x040fe20007f9e0ff */
[--C-:B------:R-:W-:Y:S01]  /*4460*/  IMAD.X R160, RZ, RZ, R88.reuse, P0 ;  /* 0x000000ffffa07224 */ /* 0x100fe200000e0658 */
[C---:B------:R-:W-:Y:S02]  /*4470*/  IADD3 R92, P0, R94.reuse, 0x18, RZ ;  /* 0x000000185e5c7810 */ /* 0x040fe40007f1e0ff */
[-C--:B------:R-:W-:Y:S01]  /*4480*/  ISETP.GT.U32.AND P1, PT, R94, R10.reuse, PT ;  /* 0x0000000a5e00720c */ /* 0x080fe20003f24070 */
[--C-:B------:R-:W-:Y:S01]  /*4490*/  IMAD.X R158, RZ, RZ, R88.reuse, P4 ;  /* 0x000000ffff9e7224 */ /* 0x100fe200020e0658 */
[----:B------:R-:W-:Y:S01]  /*44a0*/  ISETP.GE.U32.AND.EX P2, PT, R88, RZ, PT, P2 ;  /* 0x000000ff5800720c */ /* 0x000fe20003f46120 */
[----:B------:R-:W-:Y:S01]  /*44b0*/  IMAD.X R156, RZ, RZ, R88, P0 ;  /* 0x000000ffff9c7224 */ /* 0x000fe200000e0658 */
[----:B------:R-:W-:-:S02]  /*44c0*/  ISETP.GE.U32.AND P3, PT, R94, R10, PT ;  /* 0x0000000a5e00720c */ /* 0x000fc40003f66070 */
[----:B------:R-:W-:Y:S02]  /*44d0*/  IADD3 R94, P4, R94, 0x19, RZ ;  /* 0x000000195e5e7810 */ /* 0x000fe40007f9e0ff */
[----:B------:R-:W-:Y:S02]  /*44e0*/  ISETP.GT.U32.AND P0, PT, R98, R102, PT ;  /* 0x000000666200720c */ /* 0x000fe40003f04070 */
[C---:B------:R-:W-:Y:S02]  /*44f0*/  ISETP.GT.U32.AND.EX P1, PT, R88.reuse, RZ, PT, P1 ;  /* 0x000000ff5800720c */ /* 0x040fe40003f24110 */
[----:B------:R-:W-:Y:S01]  /*4500*/  FSEL R211, R211, -INF , !P2 ;  /* 0xff800000d3d37808 */ /* 0x000fe20005000000 */
[----:B------:R-:W-:Y:S01]  /*4510*/  IMAD.X R100, RZ, RZ, R88, P4 ;  /* 0x000000ffff647224 */ /* 0x000fe200020e0658 */
[----:B------:R-:W-:Y:S02]  /*4520*/  ISETP.GE.U32.AND.EX P3, PT, R88, RZ, PT, P3 ;  /* 0x000000ff5800720c */ /* 0x000fe40003f66130 */
[----:B------:R-:W-:-:S02]  /*4530*/  ISETP.GT.U32.AND.EX P0, PT, R162, RZ, PT, P0 ;  /* 0x000000ffa200720c */ /* 0x000fc40003f04100 */
[----:B------:R-:W-:Y:S02]  /*4540*/  ISETP.GT.U32.AND P2, PT, R96, R102, PT ;  /* 0x000000666000720c */ /* 0x000fe40003f44070 */
[----:B------:R-:W-:Y:S02]  /*4550*/  FSEL R215, R215, -INF , !P1 ;  /* 0xff800000d7d77808 */ /* 0x000fe40004800000 */
[----:B------:R-:W-:Y:S02]  /*4560*/  FMNMX R88, R210, R211, !PT ;  /* 0x000000d3d2587209 */ /* 0x000fe40007800000 */
[----:B------:R-:W-:Y:S02]  /*4570*/  ISETP.GT.U32.AND P5, PT, R251, R10, PT ;  /* 0x0000000afb00720c */ /* 0x000fe40003fa4070 */
[----:B------:R-:W-:Y:S02]  /*4580*/  FSEL R216, R216, -INF , !P0 ;  /* 0xff800000d8d87808 */ /* 0x000fe40004000000 */
[----:B------:R-:W-:-:S02]  /*4590*/  ISETP.GT.U32.AND P4, PT, R90, R102, PT ;  /* 0x000000665a00720c */ /* 0x000fc40003f84070 */
[----:B------:R-:W-:Y:S02]  /*45a0*/  ISETP.GT.U32.AND.EX P0, PT, R160, RZ, PT, P2 ;  /* 0x000000ffa000720c */ /* 0x000fe40003f04120 */
[----:B------:R-:W-:Y:S02]  /*45b0*/  FMNMX R251, R215, R88, !PT ;  /* 0x00000058d7fb7209 */ /* 0x000fe40007800000 */
[----:B------:R-:W-:Y:S02]  /*45c0*/  ISETP.GT.U32.AND.EX P2, PT, R158, RZ, PT, P4 ;  /* 0x000000ff9e00720c */ /* 0x000fe40003f44140 */
[----:B------:R-:W-:Y:S02]  /*45d0*/  FSEL R219, R219, -INF , !P0 ;  /* 0xff800000dbdb7808 */ /* 0x000fe40004000000 */
[----:B------:R-:W-:Y:S02]  /*45e0*/  ISETP.GT.U32.AND P4, PT, R92, R102, PT ;  /* 0x000000665c00720c */ /* 0x000fe40003f84070 */
[----:B------:R-:W-:-:S02]  /*45f0*/  FMNMX R88, R216, R251, !PT ;  /* 0x000000fbd8587209 */ /* 0x000fc40007800000 */
[----:B------:R-:W-:Y:S02]  /*4600*/  FSEL R220, R220, -INF , !P2 ;  /* 0xff800000dcdc7808 */ /* 0x000fe40005000000 */
[----:B------:R-:W-:Y:S02]  /*4610*/  ISETP.GT.U32.AND P0, PT, R94, R102, PT ;  /* 0x000000665e00720c */ /* 0x000fe40003f04070 */
[----:B------:R-:W-:Y:S02]  /*4620*/  ISETP.GT.U32.AND.EX P2, PT, R156, RZ, PT, P4 ;  /* 0x000000ff9c00720c */ /* 0x000fe40003f44140 */
[----:B------:R-:W-:Y:S02]  /*4630*/  FMNMX R251, R219, R88, !PT ;  /* 0x00000058dbfb7209 */ /* 0x000fe40007800000 */
[----:B------:R-:W-:Y:S02]  /*4640*/  FSEL R223, R223, -INF , !P2 ;  /* 0xff800000dfdf7808 */ /* 0x000fe40005000000 */
[----:B------:R-:W-:-:S02]  /*4650*/  ISETP.GT.U32.AND.EX P0, PT, R100, RZ, PT, P0 ;  /* 0x000000ff6400720c */ /* 0x000fc40003f04100 */
[----:B------:R-:W-:Y:S02]  /*4660*/  FMNMX R88, R220, R251, !PT ;  /* 0x000000fbdc587209 */ /* 0x000fe40007800000 */
[----:B------:R-:W-:Y:S02]  /*4670*/  FSEL R224, R224, -INF , !P0 ;  /* 0xff800000e0e07808 */ /* 0x000fe40004000000 */
[----:B------:R-:W-:Y:S02]  /*4680*/  FMNMX R251, R223, R88, !PT ;  /* 0x00000058dffb7209 */ /* 0x000fe40007800000 */
[----:B------:R-:W-:Y:S02]  /*4690*/  ISETP.GT.U32.AND P4, PT, R98, R10, PT ;  /* 0x0000000a6200720c */ /* 0x000fe40003f84070 */
[----:B------:R-:W-:Y:S02]  /*46a0*/  FSEL R209, R209, -INF , !P3 ;  /* 0xff800000d1d17808 */ /* 0x000fe40005800000 */
[----:B------:R-:W-:-:S02]  /*46b0*/  ISETP.GT.U32.AND.EX P5, PT, R164, RZ, PT, P5 ;  /* 0x000000ffa400720c */ /* 0x000fc40003fa4150 */
[----:B------:R-:W-:Y:S02]  /*46c0*/  FSEL R214, R214, -INF , !P1 ;  /* 0xff800000d6d67808 */ /* 0x000fe40004800000 */
[-C--:B------:R-:W-:Y:S02]  /*46d0*/  ISETP.GT.U32.AND P2, PT, R90, R10.reuse, PT ;  /* 0x0000000a5a00720c */ /* 0x080fe40003f44070 */
[----:B------:R-:W-:Y:S02]  /*46e0*/  FMNMX R90, R224, R251, !PT ;  /* 0x000000fbe05a7209 */ /* 0x000fe40007800000 */
[----:B------:R-:W-:Y:S02]  /*46f0*/  ISETP.GT.U32.AND P0, PT, R96, R10, PT ;  /* 0x0000000a6000720c */ /* 0x000fe40003f04070 */
[----:B------:R-:W-:Y:S02]  /*4700*/  FSEL R212, R212, -INF , !P5 ;  /* 0xff800000d4d47808 */ /* 0x000fe40006800000 */
[----:B------:R-:W-:-:S02]  /*4710*/  ISETP.GT.U32.AND.EX P4, PT, R162, RZ, PT, P4 ;  /* 0x000000ffa200720c */ /* 0x000fc40003f84140 */
[----:B------:R-:W-:Y:S02]  /*4720*/  FMNMX R251, R214, R209, !PT ;  /* 0x000000d1d6fb7209 */ /* 0x000fe40007800000 */
[----:B------:R-:W-:Y:S02]  /*4730*/  ISETP.GT.U32.AND P3, PT, R92, R10, PT ;  /* 0x0000000a5c00720c */ /* 0x000fe40003f64070 */
[----:B------:R-:W0:Y:S01]  /*4740*/  SHFL.BFLY PT, R92, R90, 0x2, 0x1f ;  /* 0x0c401f005a5c7f89 */ /* 0x000e2200000e0000 */
[----:B------:R-:W-:Y:S02]  /*4750*/  ISETP.GT.U32.AND.EX P0, PT, R160, RZ, PT, P0 ;  /* 0x000000ffa000720c */ /* 0x000fe40003f04100 */
[----:B------:R-:W-:Y:S02]  /*4760*/  FSEL R213, R213, -INF , !P4 ;  /* 0xff800000d5d57808 */ /* 0x000fe40006000000 */
[----:B------:R-:W-:Y:S02]  /*4770*/  FMNMX R88, R212, R251, !PT ;  /* 0x000000fbd4587209 */ /* 0x000fe40007800000 */
[----:B------:R-:W-:-:S02]  /*4780*/  ISETP.GT.U32.AND.EX P2, PT, R158, RZ, PT, P2 ;  /* 0x000000ff9e00720c */ /* 0x000fc40003f44120 */
[----:B------:R-:W-:Y:S02]  /*4790*/  FSEL R217, R217, -INF , !P0 ;  /* 0xff800000d9d97808 */ /* 0x000fe40004000000 */
[----:B------:R-:W-:Y:S02]  /*47a0*/  FMNMX R88, R213, R88, !PT ;  /* 0x00000058d5587209 */ /* 0x000fe40007800000 */
[----:B------:R-:W-:Y:S02]  /*47b0*/  ISETP.GT.U32.AND P5, PT, R94, R10, PT ;  /* 0x0000000a5e00720c */ /* 0x000fe40003fa4070 */
[----:B------:R-:W-:Y:S02]  /*47c0*/  ISETP.GT.U32.AND.EX P3, PT, R156, RZ, PT, P3 ;  /* 0x000000ff9c00720c */ /* 0x000fe40003f64130 */
[----:B------:R-:W-:Y:S02]  /*47d0*/  FSEL R218, R218, -INF , !P2 ;  /* 0xff800000dada7808 */ /* 0x000fe40005000000 */
[----:B------:R-:W-:-:S02]  /*47e0*/  FMNMX R251, R217, R88, !PT ;  /* 0x00000058d9fb7209 */ /* 0x000fc40007800000 */
[----:B------:R-:W-:Y:S02]  /*47f0*/  ISETP.GT.U32.AND.EX P5, PT, R100, RZ, PT, P5 ;  /* 0x000000ff6400720c */ /* 0x000fe40003fa4150 */
[----:B------:R-:W-:Y:S02]  /*4800*/  FSEL R221, R221, -INF , !P3 ;  /* 0xff800000dddd7808 */ /* 0x000fe40005800000 */
[----:B------:R-:W-:Y:S02]  /*4810*/  FMNMX R88, R218, R251, !PT ;  /* 0x000000fbda587209 */ /* 0x000fe40007800000 */
[----:B------:R-:W-:Y:S02]  /*4820*/  FSEL R222, R222, -INF , !P5 ;  /* 0xff800000dede7808 */ /* 0x000fe40006800000 */
[----:B------:R-:W-:-:S04]  /*4830*/  FMNMX R251, R221, R88, !PT ;  /* 0x00000058ddfb7209 */ /* 0x000fc80007800000 */
[----:B------:R-:W-:Y:S02]  /*4840*/  FMNMX R251, R222, R251, !PT ;  /* 0x000000fbdefb7209 */ /* 0x000fe40007800000 */
[----:B0-----:R-:W-:-:S03]  /*4850*/  FMNMX R90, R90, R92, !PT ;  /* 0x0000005c5a5a7209 */ /* 0x001fc60007800000 */
[----:B------:R-:W0:Y:S04]  /*4860*/  SHFL.BFLY PT, R88, R251, 0x2, 0x1f ;  /* 0x0c401f00fb587f89 */ /* 0x000e2800000e0000 */
[----:B------:R-:W1:Y:S01]  /*4870*/  SHFL.BFLY PT, R92, R90, 0x1, 0x1f ;  /* 0x0c201f005a5c7f89 */ /* 0x000e6200000e0000 */
[----:B0-----:R-:W-:Y:S02]  /*4880*/  FMNMX R88, R251, R88, !PT ;  /* 0x00000058fb587209 */ /* 0x001fe40007800000 */
[----:B-1----:R-:W-:-:S03]  /*4890*/  FMNMX R92, R90, R92, !PT ;  /* 0x0000005c5a5c7209 */ /* 0x002fc60007800000 */
[----:B------:R-:W0:Y:S01]  /*48a0*/  SHFL.BFLY PT, R90, R88, 0x1, 0x1f ;  /* 0x0c201f00585a7f89 */ /* 0x000e2200000e0000 */
[----:B------:R-:W-:-:S05]  /*48b0*/  FMNMX R92, R92, R205, !PT ;  /* 0x000000cd5c5c7209 */ /* 0x000fca0007800000 */
[----:B------:R-:W-:-:S04]  /*48c0*/  FADD R219, R219, -R92 ;  /* 0x8000005cdbdb7221 */ /* 0x000fc80000000000 */
[----:B------:R-:W-:Y:S01]  /*48d0*/  FMUL R98, R219, 1.4426950216293334961 ;  /* 0x3fb8aa3bdb627820 */ /* 0x000fe20000400000 */
[--C-:B------:R-:W-:Y:S01]  /*48e0*/  FADD R210, R210, -R92.reuse ;  /* 0x8000005cd2d27221 */ /* 0x100fe20000000000 */
[--C-:B------:R-:W-:Y:S01]  /*48f0*/  FADD R211, R211, -R92.reuse ;  /* 0x8000005cd3d37221 */ /* 0x100fe20000000000 */
[----:B------:R-:W-:Y:S01]  /*4900*/  FADD R215, R215, -R92 ;  /* 0x8000005cd7d77221 */ /* 0x000fe20000000000 */
[----:B0-----:R-:W-:-:S04]  /*4910*/  FMNMX R219, R88, R90, !PT ;  /* 0x0000005a58db7209 */ /* 0x001fc80007800000 */
[----:B------:R-:W-:Y:S01]  /*4920*/  FMNMX R219, R219, R206, !PT ;  /* 0x000000cedbdb7209 */ /* 0x000fe20007800000 */
[----:B------:R-:W-:Y:S01]  /*4930*/  FMUL R94, R210, 1.4426950216293334961 ;  /* 0x3fb8aa3bd25e7820 */ /* 0x000fe20000400000 */
[----:B------:R-:W-:Y:S01]  /*4940*/  FMUL R211, R211, 1.4426950216293334961 ;  /* 0x3fb8aa3bd3d37820 */ /* 0x000fe20000400000 */
[--C-:B------:R-:W-:Y:S02]  /*4950*/  FADD R216, R216, -R92.reuse ;  /* 0x8000005cd8d87221 */ /* 0x100fe40000000000 */
[--C-:B------:R-:W-:Y:S01]  /*4960*/  FADD R214, R214, -R219.reuse ;  /* 0x800000dbd6d67221 */ /* 0x100fe20000000000 */
[--C-:B------:R-:W-:Y:S01]  /*4970*/  FADD R209, R209, -R219.reuse ;  /* 0x800000dbd1d17221 */ /* 0x100fe20000000000 */
[----:B------:R-:W-:Y:S01]  /*4980*/  FMUL R96, R215, 1.4426950216293334961 ;  /* 0x3fb8aa3bd7607820 */ /* 0x000fe20000400000 */
[----:B------:R-:W-:Y:S01]  /*4990*/  FMUL R215, R216, 1.4426950216293334961 ;  /* 0x3fb8aa3bd8d77820 */ /* 0x000fe20000400000 */
[----:B------:R-:W-:Y:S01]  /*49a0*/  FMUL R102, R214, 1.4426950216293334961 ;  /* 0x3fb8aa3bd6667820 */ /* 0x000fe20000400000 */
[----:B------:R-:W-:Y:S01]  /*49b0*/  FMUL R209, R209, 1.4426950216293334961 ;  /* 0x3fb8aa3bd1d17820 */ /* 0x000fe20000400000 */
[--C-:B------:R-:W-:Y:S01]  /*49c0*/  FADD R220, R220, -R92.reuse ;  /* 0x8000005cdcdc7221 */ /* 0x100fe20000000000 */
[--C-:B------:R-:W-:Y:S01]  /*49d0*/  FADD R88, R223, -R92.reuse ;  /* 0x8000005cdf587221 */ /* 0x100fe20000000000 */
[----:B------:R-:W-:Y:S01]  /*49e0*/  FADD R224, R224, -R92 ;  /* 0x8000005ce0e07221 */ /* 0x000fe20000000000 */
[--C-:B------:R-:W-:Y:S01]  /*49f0*/  FADD R212, R212, -R219.reuse ;  /* 0x800000dbd4d47221 */ /* 0x100fe20000000000 */
[--C-:B------:R-:W-:Y:S01]  /*4a00*/  FADD R213, R213, -R219.reuse ;  /* 0x800000dbd5d57221 */ /* 0x100fe20000000000 */
[----:B------:R-:W-:Y:S01]  /*4a10*/  MUFU.EX2 R94, R94 ;  /* 0x0000005e005e7308 */ /* 0x000fe20000000800 */
[--C-:B------:R-:W-:Y:S01]  /*4a20*/  FADD R217, R217, -R219.reuse ;  /* 0x800000dbd9d97221 */ /* 0x100fe20000000000 */
[--C-:B------:R-:W-:Y:S01]  /*4a30*/  FADD R221, R221, -R219.reuse ;  /* 0x800000dbdddd7221 */ /* 0x100fe20000000000 */
[--C-:B------:R-:W-:Y:S01]  /*4a40*/  FADD R218, R218, -R219.reuse ;  /* 0x800000dbdada7221 */ /* 0x100fe20000000000 */
[----:B------:R-:W-:Y:S01]  /*4a50*/  FADD R222, R222, -R219 ;  /* 0x800000dbdede7221 */ /* 0x000fe20000000000 */
[----:B------:R-:W-:-:S03]  /*4a60*/  FMUL R220, R220, 1.4426950216293334961 ;  /* 0x3fb8aa3bdcdc7820 */ /* 0x000fc60000400000 */
[----:B------:R-:W0:Y:S01]  /*4a70*/  MUFU.EX2 R211, R211 ;  /* 0x000000d300d37308 */ /* 0x000e220000000800 */
[----:B------:R-:W-:Y:S01]  /*4a80*/  FMUL R88, R88, 1.4426950216293334961 ;  /* 0x3fb8aa3b58587820 */ /* 0x000fe20000400000 */
[----:B------:R-:W-:Y:S01]  /*4a90*/  FMUL R224, R224, 1.4426950216293334961 ;  /* 0x3fb8aa3be0e07820 */ /* 0x000fe20000400000 */
[----:B------:R-:W-:Y:S01]  /*4aa0*/  FMUL R156, R212, 1.4426950216293334961 ;  /* 0x3fb8aa3bd49c7820 */ /* 0x000fe20000400000 */
[----:B------:R-:W-:Y:S01]  /*4ab0*/  FMUL R213, R213, 1.4426950216293334961 ;  /* 0x3fb8aa3bd5d57820 */ /* 0x000fe20000400000 */
[----:B------:R-:W-:Y:S01]  /*4ac0*/  FMUL R158, R217, 1.4426950216293334961 ;  /* 0x3fb8aa3bd99e7820 */ /* 0x000fe20000400000 */
[----:B------:R-:W-:Y:S01]  /*4ad0*/  FMUL R160, R221, 1.4426950216293334961 ;  /* 0x3fb8aa3bdda07820 */ /* 0x000fe20000400000 */
[----:B------:R-:W-:Y:S01]  /*4ae0*/  FMUL R217, R218, 1.4426950216293334961 ;  /* 0x3fb8aa3bdad97820 */ /* 0x000fe20000400000 */
[----:B------:R-:W-:Y:S01]  /*4af0*/  MUFU.EX2 R102, R102 ;  /* 0x0000006600667308 */ /* 0x000fe20000000800 */
[----:B------:R-:W-:-:S07]  /*4b00*/  FMUL R221, R222, 1.4426950216293334961 ;  /* 0x3fb8aa3bdedd7820 */ /* 0x000fce0000400000 */
[----:B------:R-:W1:Y:S08]  /*4b10*/  MUFU.EX2 R209, R209 ;  /* 0x000000d100d17308 */ /* 0x000e700000000800 */
[----:B------:R-:W-:Y:S08]  /*4b20*/  MUFU.EX2 R96, R96 ;  /* 0x0000006000607308 */ /* 0x000ff00000000800 */
[----:B------:R-:W2:Y:S08]  /*4b30*/  MUFU.EX2 R215, R215 ;  /* 0x000000d700d77308 */ /* 0x000eb00000000800 */
[----:B------:R-:W-:Y:S08]  /*4b40*/  MUFU.EX2 R98, R98 ;  /* 0x0000006200627308 */ /* 0x000ff00000000800 */
[----:B------:R-:W3:Y:S08]  /*4b50*/  MUFU.EX2 R223, R220 ;  /* 0x000000dc00df7308 */ /* 0x000ef00000000800 */
[----:B------:R0:W-:Y:S08]  /*4b60*/  MUFU.EX2 R100, R88 ;  /* 0x0000005800647308 */ /* 0x0001f00000000800 */
[----:B------:R-:W5:Y:S08]  /*4b70*/  MUFU.EX2 R251, R224 ;  /* 0x000000e000fb7308 */ /* 0x000f700000000800 */
[----:B------:R-:W-:Y:S08]  /*4b80*/  MUFU.EX2 R156, R156 ;  /* 0x0000009c009c7308 */ /* 0x000ff00000000800 */
[----:B------:R-:W4:Y:S01]  /*4b90*/  MUFU.EX2 R213, R213 ;  /* 0x000000d500d57308 */ /* 0x000f220000000800 */
[----:B0-----:R-:W-:-:S07]  /*4ba0*/  F2FP.SATFINITE.E4M3.F32.PACK_AB_MERGE_C R88, R211, R94, RZ ;  /* 0x0000005ed358723e */ /* 0x001fce00048070ff */
[----:B------:R-:W-:Y:S08]  /*4bb0*/  MUFU.EX2 R158, R158 ;  /* 0x0000009e009e7308 */ /* 0x000ff00000000800 */
[----:B------:R-:W0:Y:S08]  /*4bc0*/  MUFU.EX2 R217, R217 ;  /* 0x000000d900d97308 */ /* 0x000e300000000800 */
[----:B------:R-:W-:Y:S08]  /*4bd0*/  MUFU.EX2 R160, R160 ;  /* 0x000000a000a07308 */ /* 0x000ff00000000800 */
[----:B------:R-:W0:Y:S01]  /*4be0*/  MUFU.EX2 R221, R221 ;  /* 0x000000dd00dd7308 */ /* 0x000e220000000800 */
[----:B-1----:R-:W-:-:S02]  /*4bf0*/  F2FP.SATFINITE.E4M3.F32.PACK_AB_MERGE_C R164, R209, R102, R88 ;  /* 0x00000066d1a4723e */ /* 0x002fc40004807058 */
[----:B--2---:R-:W-:Y:S01]  /*4c00*/  F2FP.SATFINITE.E4M3.F32.PACK_AB_MERGE_C R88, R215, R96, RZ ;  /* 0x00000060d758723e */ /* 0x004fe200048070ff */
[----:B------:R-:W-:Y:S01]  /*4c10*/  STS.U8 [R106+UR5+0x4000], R225 ;  /* 0x004000e16a007988 */ /* 0x000fe20008000005 */
[----:B---3--:R-:W-:Y:S02]  /*4c20*/  F2FP.SATFINITE.E4M3.F32.PACK_AB_MERGE_C R90, R223, R98, RZ ;  /* 0x00000062df5a723e */ /* 0x008fe400048070ff */
[----:B-----5:R-:W-:Y:S01]  /*4c30*/  F2FP.SATFINITE.E4M3.F32.PACK_AB_MERGE_C R162, R251, R100, RZ ;  /* 0x00000064fba2723e */ /* 0x020fe200048070ff */
[----:B------:R-:W-:Y:S01]  /*4c40*/  STS.U8 [R106+UR5+0x4100], R227 ;  /* 0x004100e36a007988 */ /* 0x000fe20008000005 */
[----:B----4-:R-:W-:-:S03]  /*4c50*/  F2FP.SATFINITE.E4M3.F32.PACK_AB_MERGE_C R88, R213, R156, R88 ;  /* 0x0000009cd558723e */ /* 0x010fc60004807058 */
        /* <DEDUP_REMOVED lines=29> */
[----:B------:R-:W-:Y:S01]  /*4e30*/  STS.U8 [R106+UR5+0x5f00], R177 ;  /* 0x005f00b16a007988 */ /* 0x000fe20008000005 */
[----:B0-----:R-:W-:Y:S01]  /*4e40*/  F2FP.SATFINITE.E4M3.F32.PACK_AB_MERGE_C R90, R217, R158, R90 ;  /* 0x0000009ed95a723e */ /* 0x001fe2000480705a */
[----:B------:R0:W-:Y:S06]  /*4e50*/  MEMBAR.ALL.CTA ;  /* 0x0000000000007992 */ /* 0x0001ec0000008000 */
[----:B0-----:R-:W0:Y:S01]  /*4e60*/  FENCE.VIEW.ASYNC.S ;  /* 0x00000000000073c6 */ /* 0x001e220000000000 */
[----:B------:R-:W-:-:S02]  /*4e70*/  F2FP.SATFINITE.E4M3.F32.PACK_AB_MERGE_C R162, R221, R160, R162 ;  /* 0x000000a0dda2723e */ /* 0x000fc400048070a2 */
[----:B------:R-:W-:Y:S02]  /*4e80*/  SEL R166, R164, R88, !P6 ;  /* 0x00000058a4a67207 */ /* 0x000fe40007000000 */
[----:B------:R-:W-:Y:S02]  /*4e90*/  SEL R88, R88, R164, !P6 ;  /* 0x000000a458587207 */ /* 0x000fe40007000000 */
[----:B------:R-:W-:Y:S02]  /*4ea0*/  SEL R164, R90, R162, !P6 ;  /* 0x000000a25aa47207 */ /* 0x000fe40007000000 */
[----:B------:R-:W-:Y:S02]  /*4eb0*/  SEL R90, R162, R90, !P6 ;  /* 0x0000005aa25a7207 */ /* 0x000fe40007000000 */
[----:B------:R-:W-:-:S05]  /*4ec0*/  LOP3.LUT R162, R11, 0x1, RZ, 0x3c, !PT ;  /* 0x000000010ba27812 */ /* 0x000fca00078e3cff */
[----:B0-----:R0:W-:Y:S04]  /*4ed0*/  SHFL.IDX PT, R170, R90, R162, 0x1f ;  /* 0x00001fa25aaa7589 */ /* 0x0011e800000e0000 */
[----:B------:R1:W-:Y:S01]  /*4ee0*/  SHFL.IDX PT, R168, R88, R162, 0x1f ;  /* 0x00001fa258a87589 */ /* 0x0003e200000e0000 */
[----:B------:R-:W-:Y:S01]  /*4ef0*/  R2UR UR39, R12 ;  /* 0x000000000c2772ca */ /* 0x000fe200000e0000 */
[----:B0-----:R-:W-:Y:S02]  /*4f00*/  FADD R90, -R219, R206 ;  /* 0x000000cedb5a7221 */ /* 0x001fe40000000100 */
[----:B------:R-:W0:Y:S01]  /*4f10*/  SHFL.IDX PT, R166, R166, R11, 0x1f ;  /* 0x00001f0ba6a67589 */ /* 0x000e2200000e0000 */
[----:B-1----:R-:W-:Y:S01]  /*4f20*/  FADD R88, -R92, R205 ;  /* 0x000000cd5c587221 */ /* 0x002fe20000000100 */
[----:B------:R-:W-:-:S02]  /*4f30*/  FMUL R93, R90, 1.4426950216293334961 ;  /* 0x3fb8aa3b5a5d7820 */ /* 0x000fc40000400000 */
[----:B------:R-:W1:Y:S01]  /*4f40*/  SHFL.IDX PT, R164, R164, R11, 0x1f ;  /* 0x00001f0ba4a47589 */ /* 0x000e6200000e0000 */
[----:B------:R-:W-:-:S03]  /*4f50*/  FMUL R91, R88, 1.4426950216293334961 ;  /* 0x3fb8aa3b585b7820 */ /* 0x000fc60000400000 */
[----:B------:R-:W2:Y:S08]  /*4f60*/  MUFU.EX2 R93, R93 ;  /* 0x0000005d005d7308 */ /* 0x000eb00000000800 */
[----:B------:R-:W3:Y:S01]  /*4f70*/  MUFU.EX2 R162, R91 ;  /* 0x0000005b00a27308 */ /* 0x000ee20000000800 */
[----:B------:R-:W-:Y:S02]  /*4f80*/  USHF.L.U32 UR38, UR39, 0x6, URZ ;  /* 0x0000000627267899 */ /* 0x000fe4000800063f */
[----:B------:R-:W-:-:S02]  /*4f90*/  UIADD3 UR39, UR5, 0x4000, URZ ;  /* 0x0000400005277890 */ /* 0x000fc4000fffe03f */
[----:B------:R-:W-:Y:S01]  /*4fa0*/  ULOP3.LUT UR38, UR38, 0x100, URZ, 0xc0, !UPT ;  /* 0x0000010026267892 */ /* 0x000fe2000f8ec03f */
[----:B0-----:R-:W-:-:S03]  /*4fb0*/  PRMT R88, R166, R115, R168 ;  /* 0x00000073a6587216 */ /* 0x001fc600000000a8 */
[----:B------:R-:W-:Y:S01]  /*4fc0*/  ULEA.HI UR38, UR39, UR38, URZ, 0x1c ;  /* 0x0000002627267291 */ /* 0x000fe2000f8fe03f */
[-C--:B--2---:R-:W-:Y:S01]  /*4fd0*/  FMUL R24, R24, R93.reuse ;  /* 0x0000005d18187220 */ /* 0x084fe20000400000 */
[-C--:B------:R-:W-:Y:S01]  /*4fe0*/  FMUL R25, R25, R93.reuse ;  /* 0x0000005d19197220 */ /* 0x080fe20000400000 */
[-C--:B------:R-:W-:Y:S01]  /*4ff0*/  FMUL R28, R28, R93.reuse ;  /* 0x0000005d1c1c7220 */ /* 0x080fe20000400000 */
[-C--:B------:R-:W-:Y:S01]  /*5000*/  FMUL R29, R29, R93.reuse ;  /* 0x0000005d1d1d7220 */ /* 0x080fe20000400000 */
[-C--:B------:R-:W-:Y:S01]  /*5010*/  FMUL R32, R32, R93.reuse ;  /* 0x0000005d20207220 */ /* 0x080fe20000400000 */
[-C--:B------:R-:W-:Y:S01]  /*5020*/  FMUL R33, R33, R93.reuse ;  /* 0x0000005d21217220 */ /* 0x080fe20000400000 */
[-C--:B------:R-:W-:Y:S01]  /*5030*/  FMUL R36, R36, R93.reuse ;  /* 0x0000005d24247220 */ /* 0x080fe20000400000 */
[-C--:B---3--:R-:W-:Y:S01]  /*5040*/  FMUL R26, R26, R162.reuse ;  /* 0x000000a21a1a7220 */ /* 0x088fe20000400000 */
[-C--:B------:R-:W-:Y:S01]  /*5050*/  FMUL R27, R27, R162.reuse ;  /* 0x000000a21b1b7220 */ /* 0x080fe20000400000 */
        /* <DEDUP_REMOVED lines=29> */
[----:B------:R-:W-:Y:S01]  /*5230*/  FMUL R87, R87, R162 ;  /* 0x000000a257577220 */ /* 0x000fe20000400000 */
        /* <DEDUP_REMOVED lines=25> */
[----:B------:R-:W-:Y:S01]  /*53d0*/  PRMT R89, R166, R114, R168 ;  /* 0x00000072a6597216 */ /* 0x000fe200000000a8 */
[----:B------:R-:W-:Y:S01]  /*53e0*/  ULOP3.LUT UR38, UR38, 0x3fff, URZ, 0xc0, !UPT ;  /* 0x00003fff26267892 */ /* 0x000fe2000f8ec03f */
[----:B-1----:R-:W-:-:S02]  /*53f0*/  PRMT R90, R164, R115, R170 ;  /* 0x00000073a45a7216 */ /* 0x002fc400000000aa */
[----:B------:R-:W-:Y:S01]  /*5400*/  PRMT R91, R164, R114, R170 ;  /* 0x00000072a45b7216 */ /* 0x000fe200000000aa */
[----:B------:R-:W-:Y:S06]  /*5410*/  BAR.SYNC.DEFER_BLOCKING 0x0 ;  /* 0x0000000000007b1d */ /* 0x000fec0000010000 */
[----:B------:R-:W-:Y:S01]  /*5420*/  UMOV UR39, 0xc0000010 ;  /* 0xc000001000277882 */ /* 0x000fe20000000000 */
[----:B------:R-:W-:-:S06]  /*5430*/  WARPGROUP.ARRIVE ;  /* 0x00000000000079c5 */ /* 0x000fcc0000000000 */
[----:B------:R-:W-:Y:S01]  /*5440*/  QGMMA.64x128x32.F32.E4M3.E4M3 R24, R88, gdesc[UR36], R24, gsb0 ;  /* 0x01e0002458187df3 */ /* 0x000fe20008000818 */
[----:B------:R-:W-:Y:S01]  /*5450*/  FADD R209, R102, R209 ;  /* 0x000000d166d17221 */ /* 0x000fe20000000000 */
[----:B------:R-:W-:-:S03]  /*5460*/  FADD R211, R94, R211 ;  /* 0x000000d35ed37221 */ /* 0x000fc60000000000 */
        /* <DEDUP_REMOVED lines=11> */
[----:B------:R-:W-:-:S04]  /*5520*/  FADD R100, R251, R100 ;  /* 0x00000064fb647221 */ /* 0x000fc80000000000 */
[----:B------:R-:W0:Y:S04]  /*5530*/  SHFL.BFLY PT, R95, R160, 0x2, 0x1f ;  /* 0x0c401f00a05f7f89 */ /* 0x000e2800000e0000 */
[----:B------:R-:W1:Y:S01]  /*5540*/  SHFL.BFLY PT, R97, R100, 0x2, 0x1f ;  /* 0x0c401f0064617f89 */ /* 0x000e6200000e0000 */
[----:B------:R-:W-:-:S04]  /*5550*/  UIADD3 UR61, UP0, UR61, 0x20, URZ ;  /* 0x000000203d3d7890 */ /* 0x000fc8000ff1e03f */
[----:B------:R-:W-:Y:S01]  /*5560*/  UIADD3.X UR60, URZ, UR60, URZ, UP0, !UPT ;  /* 0x0000003c3f3c7290 */ /* 0x000fe200087fe43f */
[----:B0-----:R-:W-:Y:S01]  /*5570*/  FADD R95, R160, R95 ;  /* 0x0000005fa05f7221 */ /* 0x001fe20000000000 */
[----:B-1----:R-:W-:-:S04]  /*5580*/  FADD R97, R100, R97 ;  /* 0x0000006164617221 */ /* 0x002fc80000000000 */
[----:B------:R-:W0:Y:S04]  /*5590*/  SHFL.BFLY PT, R94, R95, 0x1, 0x1f ;  /* 0x0c201f005f5e7f89 */ /* 0x000e2800000e0000 */
[----:B------:R-:W1:Y:S01]  /*55a0*/  SHFL.BFLY PT, R96, R97, 0x1, 0x1f ;  /* 0x0c201f0061607f89 */ /* 0x000e6200000e0000 */
[----:B------:R-:W-:Y:S01]  /*55b0*/  IMAD.U32 R98, RZ, RZ, UR60 ;  /* 0x0000003cff627e24 */ /* 0x000fe2000f8e00ff */
[----:B------:R-:W-:Y:S02]  /*55c0*/  ISETP.LE.U32.AND P0, PT, R5, UR61, PT ;  /* 0x0000003d05007c0c */ /* 0x000fe4000bf03070 */
[----:B------:R-:W-:Y:S02]  /*55d0*/  R2UR UR40, R13 ;  /* 0x000000000d2872ca */ /* 0x000fe400000e0000 */
[----:B------:R-:W-:Y:S01]  /*55e0*/  ISETP.GE.U32.AND.EX P0, PT, R98, RZ, PT, P0 ;  /* 0x000000ff6200720c */ /* 0x000fe20003f06100 */
[----:B------:R-:W-:-:S02]  /*55f0*/  IMAD R14, R155, 0x20, R14 ;  /* 0x000000209b0e7824 */ /* 0x000fc400078e020e */
[----:B------:R-:W-:Y:S02]  /*5600*/  IMAD.MOV.U32 R206, RZ, RZ, R219 ;  /* 0x000000ffffce7224 */ /* 0x000fe400078e00db */
[----:B------:R-:W-:-:S06]  /*5610*/  IMAD.MOV.U32 R205, RZ, RZ, R92 ;  /* 0x000000ffffcd7224 */ /* 0x000fcc00078e005c */
[----:B------:R-:W-:Y:S01]  /*5620*/  ULEA UR4, UR40, UR4, 0x5 ;  /* 0x0000000428047291 */ /* 0x000fe2000f8e283f */
[----:B0-----:R-:W-:Y:S01]  /*5630*/  FADD R94, R95, R94 ;  /* 0x0000005e5f5e7221 */ /* 0x001fe20000000000 */
[----:B-1----:R-:W-:-:S03]  /*5640*/  FADD R99, R97, R96 ;  /* 0x0000006061637221 */ /* 0x002fc60000000000 */
[----:B------:R-:W-:Y:S01]  /*5650*/  FFMA R208, R93, R208, R94 ;  /* 0x000000d05dd07223 */ /* 0x000fe2000000005e */
[----:B------:R-:W-:Y:S02]  /*5660*/  IMAD.MOV.U32 R93, RZ, RZ, R219 ;  /* 0x000000ffff5d7224 */ /* 0x000fe400078e00db */
[----:B------:R-:W-:Y:S01]  /*5670*/  FFMA R207, R162, R207, R99 ;  /* 0x000000cfa2cf7223 */ /* 0x000fe20000000063 */
[----:B------:R-:W-:Y:S02]  /*5680*/  WARPGROUP.DEPBAR.LE gsb0, 0x0 ;  /* 0x00008000000079c5 */ /* 0x000fe40000010000 */
[----:B------:R-:W-:Y:S05]  /*5690*/  @!P0 BRA `(.L_x_1) ;  /* 0xffffffd400448947 */ /* 0x000fea000383ffff */
.L_x_0:
[----:B------:R-:W-:Y:S01]  /*56a0*/  LOP3.LUT R12, R7, 0x4, RZ, 0xc0, !PT ;  /* 0x00000004070c7812 */ /* 0x000fe200078ec0ff */
[----:B------:R-:W-:Y:S01]  /*56b0*/  FMUL R7, R86, 0.25 ;  /* 0x3e80000056077820 */ /* 0x000fe20000400000 */
[----:B------:R-:W-:Y:S01]  /*56c0*/  LOP3.LUT R5, R6, 0xc0, RZ, 0xc0, !PT ;  /* 0x000000c006057812 */ /* 0x000fe200078ec0ff */
[----:B------:R-:W-:Y:S01]  /*56d0*/  FMUL R6, R87, 0.25 ;  /* 0x3e80000057067820 */ /* 0x000fe20000400000 */
[----:B------:R-:W-:Y:S01]  /*56e0*/  FSETP.GT.AND P0, PT, |R207|, 8.50705917302346158658e+37, PT ;  /* 0x7e800000cf00780b */ /* 0x000fe20003f04200 */
[----:B------:R-:W-:Y:S01]  /*56f0*/  FMUL R10, R83, 0.25 ;  /* 0x3e800000530a7820 */ /* 0x000fe20000400000 */
[----:B------:R-:W-:Y:S01]  /*5700*/  FMUL R9, R82, 0.25 ;  /* 0x3e80000052097820 */ /* 0x000fe20000400000 */
[----:B------:R-:W-:Y:S01]  /*5710*/  LOP3.LUT R11, R4, 0x7, RZ, 0xc0, !PT ;  /* 0x00000007040b7812 */ /* 0x000fe200078ec0ff */
[----:B------:R-:W-:Y:S01]  /*5720*/  FMUL R15, R28, 0.25 ;  /* 0x3e8000001c0f7820 */ /* 0x000fe20000400000 */
[----:B------:R-:W-:Y:S01]  /*5730*/  FSEL R86, R7, R86, P0 ;  /* 0x0000005607567208 */ /* 0x000fe20000000000 */
        /* <DEDUP_REMOVED lines=39> */
[----:B------:R-:W-:Y:S01]  /*59b0*/  LEA R11, R11, UR5, 0x3 ;  /* 0x000000050b0b7c11 */ /* 0x000fe2000f8e18ff */
[----:B------:R-:W-:Y:S01]  /*59c0*/  FMUL R144, R25, 0.25 ;  /* 0x3e80000019907820 */ /* 0x000fe20000400000 */
[----:B------:R-:W-:Y:S01]  /*59d0*/  FSETP.GT.AND P1, PT, |R208|, 8.50705917302346158658e+37, PT ;  /* 0x7e800000d000780b */ /* 0x000fe20003f24200 */
[----:B------:R-:W-:Y:S01]  /*59e0*/  FMUL R17, R24, 0.25 ;  /* 0x3e80000018117820 */ /* 0x000fe20000400000 */
[----:B------:R-:W-:Y:S01]  /*59f0*/  IADD3 R5, R12, R11, R5 ;  /* 0x0000000b0c057210 */ /* 0x000fe20007ffe005 */
        /* <DEDUP_REMOVED lines=57> */
[----:B------:R-:W-:Y:S01]  /*5d90*/  FMUL R7, R208, 8388608 ;  /* 0x4b000000d0077820 */ /* 0x000fe20000400000 */
[----:B------:R-:W-:Y:S01]  /*5da0*/  FSEL R46, R10, R57, P1 ;  /* 0x000000390a2e7208 */ /* 0x000fe20000800000 */
[----:B------:R-:W-:Y:S01]  /*5db0*/  FMUL R10, R45, 0.25 ;  /* 0x3e8000002d0a7820 */ /* 0x000fe20000400000 */
[----:B------:R-:W-:Y:S01]  /*5dc0*/  FSEL R56, R9, R56, P1 ;  /* 0x0000003809387208 */ /* 0x000fe20000800000 */
[----:B------:R-:W-:Y:S01]  /*5dd0*/  FMUL R9, R48, 0.25 ;  /* 0x3e80000030097820 */ /* 0x000fe20000400000 */
[----:B------:R-:W-:Y:S01]  /*5de0*/  FSEL R120, R6, R41, P1 ;  /* 0x0000002906787208 */ /* 0x000fe20000800000 */
[C---:B------:R-:W-:Y:S01]  /*5df0*/  FMUL R6, R207.reuse, 8388608 ;  /* 0x4b000000cf067820 */ /* 0x040fe20000400000 */
[----:B------:R-:W-:Y:S01]  /*5e00*/  FSETP.GEU.AND P2, PT, R208, 1.175494350822287508e-38, PT ;  /* 0x00800000d000780b */ /* 0x000fe20003f4e000 */
[----:B------:R-:W-:Y:S01]  /*5e10*/  BAR.SYNC.DEFER_BLOCKING 0x0 ;  /* 0x0000000000007b1d */ /* 0x000fe20000010000 */
[----:B------:R-:W-:-:S02]  /*5e20*/  FSETP.GEU.AND P3, PT, R207, 1.175494350822287508e-38, PT ;  /* 0x00800000cf00780b */ /* 0x000fc40003f6e000 */
[----:B------:R-:W-:Y:S01]  /*5e30*/  FSEL R50, R12, R53, P1 ;  /* 0x000000350c327208 */ /* 0x000fe20000800000 */
[----:B------:R-:W-:Y:S01]  /*5e40*/  FMUL R12, R33, 0.25 ;  /* 0x3e800000210c7820 */ /* 0x000fe20000400000 */
[----:B------:R-:W-:Y:S01]  /*5e50*/  FSEL R64, R11, R64, P1 ;  /* 0x000000400b407208 */ /* 0x000fe20000800000 */
[----:B------:R-:W-:Y:S01]  /*5e60*/  FMUL R11, R44, 0.25 ;  /* 0x3e8000002c0b7820 */ /* 0x000fe20000400000 */
[----:B------:R-:W-:Y:S01]  /*5e70*/  FSEL R7, R7, R208, !P2 ;  /* 0x000000d007077208 */ /* 0x000fe20005000000 */
[----:B------:R-:W0:Y:S01]  /*5e80*/  S2UR UR10, SR_CTAID.Y ;  /* 0x00000000000a79c3 */ /* 0x000e220000002600 */
[----:B------:R-:W-:Y:S01]  /*5e90*/  FSEL R48, R9, R48, P1 ;  /* 0x0000003009307208 */ /* 0x000fe20000800000 */
[----:B------:R-:W-:Y:S01]  /*5ea0*/  FMUL R9, R36, 0.25 ;  /* 0x3e80000024097820 */ /* 0x000fe20000400000 */
[----:B------:R-:W-:Y:S01]  /*5eb0*/  FSEL R114, R10, R45, P1 ;  /* 0x0000002d0a727208 */ /* 0x000fe20000800000 */
[----:B------:R-:W-:Y:S01]  /*5ec0*/  FMUL R10, R37, 0.25 ;  /* 0x3e800000250a7820 */ /* 0x000fe20000400000 */
[----:B------:R-:W-:Y:S01]  /*5ed0*/  FSEL R6, R6, R207, !P3 ;  /* 0x000000cf06067208 */ /* 0x000fe20005800000 */
[----:B------:R-:W-:Y:S01]  /*5ee0*/  ULDC.64 UR8, c[0x0][0x270] ;  /* 0x00009c0000087ab9 */ /* 0x000fe20000000a00 */
[----:B------:R-:W-:Y:S01]  /*5ef0*/  FSEL R132, R12, R33, P1 ;  /* 0x000000210c847208 */ /* 0x000fe20000800000 */
[----:B------:R-:W-:Y:S01]  /*5f00*/  VIADD R12, R7, 0xc0cafb0d ;  /* 0xc0cafb0d070c7836 */ /* 0x000fe20000000000 */
[C---:B------:R-:W-:Y:S01]  /*5f10*/  FSETP.GEU.AND P4, PT, |R207|.reuse, 1.175494350822287508e-38, PT ;  /* 0x00800000cf00780b */ /* 0x040fe20003f8e200 */
[----:B------:R-:W-:Y:S01]  /*5f20*/  @P0 FMUL R207, R207, 0.25 ;  /* 0x3e800000cfcf0820 */ /* 0x000fe20000400000 */
[----:B------:R-:W-:Y:S01]  /*5f30*/  FSEL R44, R11, R44, P1 ;  /* 0x0000002c0b2c7208 */ /* 0x000fe20000800000 */
[----:B------:R-:W-:Y:S01]  /*5f40*/  VIADD R11, R6, 0xc0cafb0d ;  /* 0xc0cafb0d060b7836 */ /* 0x000fe20000000000 */
[----:B------:R-:W-:Y:S01]  /*5f50*/  FSEL R126, R10, R37, P1 ;  /* 0x000000250a7e7208 */ /* 0x000fe20000800000 */
[----:B------:R-:W-:Y:S01]  /*5f60*/  FMUL R10, R29, 0.25 ;  /* 0x3e8000001d0a7820 */ /* 0x000fe20000400000 */
[----:B------:R-:W-:Y:S01]  /*5f70*/  FSEL R36, R9, R36, P1 ;  /* 0x0000002409247208 */ /* 0x000fe20000800000 */
[----:B------:R-:W-:Y:S01]  /*5f80*/  FMUL R9, R32, 0.25 ;  /* 0x3e80000020097820 */ /* 0x000fe20000400000 */
[----:B------:R-:W-:-:S02]  /*5f90*/  LOP3.LUT R12, R12, 0xff800000, RZ, 0xc0, !PT ;  /* 0xff8000000c0c7812 */ /* 0x000fc400078ec0ff */
[----:B------:R-:W-:Y:S02]  /*5fa0*/  LOP3.LUT R11, R11, 0xff800000, RZ, 0xc0, !PT ;  /* 0xff8000000b0b7812 */ /* 0x000fe400078ec0ff */
[----:B------:R-:W-:Y:S01]  /*5fb0*/  FSEL R32, R9, R32, P1 ;  /* 0x0000002009207208 */ /* 0x000fe20000800000 */
[----:B------:R-:W-:Y:S01]  /*5fc0*/  @!P4 FMUL R207, R207, 16777216 ;  /* 0x4b800000cfcfc820 */ /* 0x000fe20000400000 */
[----:B------:R-:W-:Y:S01]  /*5fd0*/  FSEL R138, R10, R29, P1 ;  /* 0x0000001d0a8a7208 */ /* 0x000fe20000800000 */
[----:B------:R-:W-:Y:S01]  /*5fe0*/  @!P4 FMUL R16, R16, 16777216 ;  /* 0x4b8000001010c820 */ /* 0x000fe20000400000 */
[----:B------:R-:W-:Y:S01]  /*5ff0*/  FSEL R10, RZ, -23, P2 ;  /* 0xc1b80000ff0a7808 */ /* 0x000fe20001000000 */
[----:B------:R-:W-:Y:S01]  /*6000*/  @!P4 FMUL R86, R86, 16777216 ;  /* 0x4b8000005656c820 */ /* 0x000fe20000400000 */
[----:B------:R-:W-:Y:S01]  /*6010*/  I2FP.F32.S32 R9, R12 ;  /* 0x0000000c00097245 */ /* 0x000fe20000201400 */
[----:B------:R-:W-:Y:S01]  /*6020*/  @!P4 FMUL R20, R20, 16777216 ;  /* 0x4b8000001414c820 */ /* 0x000fe20000400000 */
[----:B------:R-:W-:Y:S01]  /*6030*/  FSEL R13, RZ, -23, P3 ;  /* 0xc1b80000ff0d7808 */ /* 0x000fe20001800000 */
[----:B------:R-:W-:Y:S01]  /*6040*/  @!P4 FMUL R82, R82, 16777216 ;  /* 0x4b8000005252c820 */ /* 0x000fe20000400000 */
[----:B------:R-:W-:Y:S01]  /*6050*/  I2FP.F32.S32 R14, R11 ;  /* 0x0000000b000e7245 */ /* 0x000fe20000201400 */
[----:B------:R-:W-:Y:S01]  /*6060*/  FFMA.FTZ R10, R9, 1.1920928955078125e-07, R10 ;  /* 0x34000000090a7823 */ /* 0x000fe2000001000a */
[C---:B------:R-:W-:Y:S01]  /*6070*/  FSETP.GEU.AND P2, PT, |R208|.reuse, 1.175494350822287508e-38, PT ;  /* 0x00800000d000780b */ /* 0x040fe20003f4e200 */
[----:B------:R-:W-:Y:S01]  /*6080*/  @P1 FMUL R208, R208, 0.25 ;  /* 0x3e800000d0d01820 */ /* 0x000fe20000400000 */
[----:B------:R-:W-:Y:S01]  /*6090*/  @!P4 FMUL R88, R88, 16777216 ;  /* 0x4b8000005858c820 */ /* 0x000fe20000400000 */
[----:B------:R-:W-:Y:S01]  /*60a0*/  FFMA.FTZ R9, R14, 1.1920928955078125e-07, R13 ;  /* 0x340000000e097823 */ /* 0x000fe2000001000d */
[----:B------:R-:W-:Y:S01]  /*60b0*/  @!P4 FMUL R78, R78, 16777216 ;  /* 0x4b8000004e4ec820 */ /* 0x000fe20000400000 */
[----:B------:R-:W1:Y:S01]  /*60c0*/  MUFU.RCP R13, R207 ;  /* 0x000000cf000d7308 */ /* 0x000e620000001000 */
[----:B------:R-:W-:Y:S01]  /*60d0*/  @!P4 FMUL R90, R90, 16777216 ;  /* 0x4b8000005a5ac820 */ /* 0x000fe20000400000 */
        /* <DEDUP_REMOVED lines=26> */
[----:B------:R-:W-:Y:S01]  /*6280*/  FSEL R28, R15, R28, P1 ;  /* 0x0000001c0f1c7208 */ /* 0x000fe20000800000 */
[C---:B-1----:R-:W-:Y:S01]  /*6290*/  FMUL R14, R13.reuse, R16 ;  /* 0x000000100d0e7220 */ /* 0x042fe20000400000 */
[C---:B------:R-:W-:Y:S01]  /*62a0*/  FMUL R15, R13.reuse, R86 ;  /* 0x000000560d0f7220 */ /* 0x040fe20000400000 */
        /* <DEDUP_REMOVED lines=29> */
[----:B------:R-:W-:Y:S01]  /*6480*/  FMUL R73, R13, R142 ;  /* 0x0000008e0d497220 */ /* 0x000fe20000400000 */
[----:B------:R-:W1:Y:S01]  /*6490*/  LDC R16, c[0x0][0x278] ;  /* 0x00009e00ff107b82 */ /* 0x000e620000000800 */
[----:B------:R-:W2:Y:S01]  /*64a0*/  MUFU.RCP R13, R208 ;  /* 0x000000d0000d7308 */ /* 0x000ea20000001000 */
[----:B------:R-:W-:Y:S01]  /*64b0*/  FSEL R144, R144, R25, P1 ;  /* 0x0000001990907208 */ /* 0x000fe20000800000 */
[----:B------:R-:W-:Y:S01]  /*64c0*/  @!P2 FMUL R108, R108, 16777216 ;  /* 0x4b8000006c6ca820 */ /* 0x000fe20000400000 */
[----:B------:R-:W-:Y:S01]  /*64d0*/  FSEL R24, R17, R24, P1 ;  /* 0x0000001811187208 */ /* 0x000fe20000800000 */
        /* <DEDUP_REMOVED lines=31> */
[C---:B--2---:R-:W-:Y:S01]  /*66d0*/  FMUL R108, R13.reuse, R108 ;  /* 0x0000006c0d6c7220 */ /* 0x044fe20000400000 */
        /* <DEDUP_REMOVED lines=31> */
[----:B------:R-:W-:Y:S01]  /*68d0*/  F2FP.SATFINITE.E4M3.F32.PACK_AB_MERGE_C R102, R102, R47, RZ ;  /* 0x0000002f6666723e */ /* 0x000fe200048070ff */
[----:B------:R-:W-:Y:S01]  /*68e0*/  IMAD.IADD R11, R6, 0x1, -R11 ;  /* 0x00000001060b7824 */ /* 0x000fe200078e0a0b */
[----:B------:R-:W-:Y:S01]  /*68f0*/  SHF.R.U32.HI R47, RZ, 0x6, R4 ;  /* 0x00000006ff2f7819 */ /* 0x000fe20000011604 */
[----:B------:R-:W-:Y:S01]  /*6900*/  IMAD.IADD R12, R7, 0x1, -R12 ;  /* 0x00000001070c7824 */ /* 0x000fe200078e0a0c */
[----:B------:R-:W-:-:S02]  /*6910*/  F2FP.SATFINITE.E4M3.F32.PACK_AB_MERGE_C R61, R120, R61, RZ ;  /* 0x0000003d783d723e */ /* 0x000fc400048070ff */
[----:B------:R-:W-:Y:S02]  /*6920*/  F2FP.SATFINITE.E4M3.F32.PACK_AB_MERGE_C R57, R114, R57, RZ ;  /* 0x000000397239723e */ /* 0x000fe400048070ff */
[----:B------:R-:W-:Y:S02]  /*6930*/  F2FP.SATFINITE.E4M3.F32.PACK_AB_MERGE_C R53, R108, R53, RZ ;  /* 0x000000356c35723e */ /* 0x000fe400048070ff */
[----:B------:R-:W-:Y:S02]  /*6940*/  F2FP.SATFINITE.E4M3.F32.PACK_AB_MERGE_C R75, R144, R75, RZ ;  /* 0x0000004b904b723e */ /* 0x000fe400048070ff */
[----:B------:R-:W-:Y:S02]  /*6950*/  F2FP.SATFINITE.E4M3.F32.PACK_AB_MERGE_C R71, R138, R71, RZ ;  /* 0x000000478a47723e */ /* 0x000fe400048070ff */
[----:B------:R-:W-:Y:S01]  /*6960*/  F2FP.SATFINITE.E4M3.F32.PACK_AB_MERGE_C R13, R132, R13, RZ ;  /* 0x0000000d840d723e */ /* 0x000fe200048070ff */
[----:B------:R-:W2:Y:S01]  /*6970*/  LDC.64 R138, c[0x0][0x228] ;  /* 0x00008a00ff8a7b82 */ /* 0x000ea20000000a00 */
[----:B------:R-:W-:-:S02]  /*6980*/  F2FP.SATFINITE.E4M3.F32.PACK_AB_MERGE_C R50, R50, R49, RZ ;  /* 0x000000313232723e */ /* 0x000fc400048070ff */
[----:B------:R-:W-:Y:S02]  /*6990*/  SGXT.U32 R47, R47, 0x2 ;  /* 0x000000022f2f781a */ /* 0x000fe40000000000 */
[----:B------:R-:W-:Y:S02]  /*69a0*/  LOP3.LUT R49, R53, 0xffff, RZ, 0xc0, !PT ;  /* 0x0000ffff35317812 */ /* 0x000fe400078ec0ff */
[----:B------:R-:W-:Y:S02]  /*69b0*/  LOP3.LUT R61, R61, 0xffff, RZ, 0xc0, !PT ;  /* 0x0000ffff3d3d7812 */ /* 0x000fe400078ec0ff */
[----:B------:R-:W-:Y:S02]  /*69c0*/  LOP3.LUT R32, R57, 0xffff, RZ, 0xc0, !PT ;  /* 0x0000ffff39207812 */ /* 0x000fe400078ec0ff */
[----:B------:R-:W-:Y:S02]  /*69d0*/  F2FP.SATFINITE.E4M3.F32.PACK_AB_MERGE_C R73, R140, R73, RZ ;  /* 0x000000498c49723e */ /* 0x000fe400048070ff */
[----:B------:R-:W-:-:S02]  /*69e0*/  F2FP.SATFINITE.E4M3.F32.PACK_AB_MERGE_C R69, R134, R69, RZ ;  /* 0x000000458645723e */ /* 0x000fc400048070ff */
[----:B------:R-:W-:Y:S02]  /*69f0*/  F2FP.SATFINITE.E4M3.F32.PACK_AB_MERGE_C R67, R128, R67, RZ ;  /* 0x000000438043723e */ /* 0x000fe400048070ff */
[----:B------:R-:W-:Y:S02]  /*6a00*/  F2FP.SATFINITE.E4M3.F32.PACK_AB_MERGE_C R34, R34, R33, RZ ;  /* 0x000000212222723e */ /* 0x000fe400048070ff */
[----:B------:R-:W-:Y:S02]  /*6a10*/  F2FP.SATFINITE.E4M3.F32.PACK_AB_MERGE_C R94, R94, R31, RZ ;  /* 0x0000001f5e5e723e */ /* 0x000fe400048070ff */
[----:B------:R-:W-:Y:S02]  /*6a20*/  F2FP.SATFINITE.E4M3.F32.PACK_AB_MERGE_C R29, R30, R29, RZ ;  /* 0x0000001d1e1d723e */ /* 0x000fe400048070ff */
[----:B------:R-:W-:Y:S02]  /*6a30*/  F2FP.SATFINITE.E4M3.F32.PACK_AB_MERGE_C R21, R22, R21, RZ ;  /* 0x000000151615723e */ /* 0x000fe400048070ff */
[----:B------:R-:W-:-:S02]  /*6a40*/  F2FP.SATFINITE.E4M3.F32.PACK_AB_MERGE_C R20, R20, R19, RZ ;  /* 0x000000131414723e */ /* 0x000fc400048070ff */
[----:B------:R-:W-:Y:S02]  /*6a50*/  LOP3.LUT R30, R75, 0xffff, RZ, 0xc0, !PT ;  /* 0x0000ffff4b1e7812 */ /* 0x000fe400078ec0ff */
[----:B------:R-:W-:Y:S02]  /*6a60*/  LOP3.LUT R31, R71, 0xffff, RZ, 0xc0, !PT ;  /* 0x0000ffff471f7812 */ /* 0x000fe400078ec0ff */
[----:B------:R-:W-:Y:S02]  /*6a70*/  LOP3.LUT R33, R13, 0xffff, RZ, 0xc0, !PT ;  /* 0x0000ffff0d217812 */ /* 0x000fe400078ec0ff */
[----:B------:R-:W-:Y:S01]  /*6a80*/  F2FP.SATFINITE.E4M3.F32.PACK_AB_MERGE_C R22, R18, R17, RZ ;  /* 0x000000111216723e */ /* 0x000fe200048070ff */
[----:B-1----:R-:W-:Y:S01]  /*6a90*/  IMAD R17, R47, R16, RZ ;  /* 0x000000102f117224 */ /* 0x002fe200078e02ff */
[----:B------:R-:W-:Y:S02]  /*6aa0*/  F2FP.SATFINITE.E4M3.F32.PACK_AB_MERGE_C R45, R46, R45, RZ ;  /* 0x0000002d2e2d723e */ /* 0x000fe400048070ff */
[----:B------:R-:W-:-:S02]  /*6ab0*/  F2FP.SATFINITE.E4M3.F32.PACK_AB_MERGE_C R41, R42, R41, RZ ;  /* 0x000000292a29723e */ /* 0x000fc400048070ff */
[----:B------:R-:W-:Y:S02]  /*6ac0*/  F2FP.SATFINITE.E4M3.F32.PACK_AB_MERGE_C R37, R38, R37, RZ ;  /* 0x000000252625723e */ /* 0x000fe400048070ff */
[----:B------:R-:W-:Y:S02]  /*6ad0*/  F2FP.SATFINITE.E4M3.F32.PACK_AB_MERGE_C R25, R26, R25, RZ ;  /* 0x000000191a19723e */ /* 0x000fe400048070ff */
[----:B------:R-:W-:Y:S02]  /*6ae0*/  PRMT R28, R49, 0x3340, R0 ;  /* 0x00003340311c7816 */ /* 0x000fe40000000000 */
[----:B------:R-:W-:Y:S02]  /*6af0*/  PRMT R19, R61, 0x3340, R32 ;  /* 0x000033403d137816 */ /* 0x000fe40000000020 */
[----:B------:R-:W-:Y:S02]  /*6b00*/  LOP3.LUT R36, R73, 0xffff, RZ, 0xc0, !PT ;  /* 0x0000ffff49247812 */ /* 0x000fe400078ec0ff */
[----:B------:R-:W-:-:S02]  /*6b10*/  LOP3.LUT R69, R69, 0xffff, RZ, 0xc0, !PT ;  /* 0x0000ffff45457812 */ /* 0x000fc400078ec0ff */
[----:B------:R-:W-:Y:S02]  /*6b20*/  LOP3.LUT R47, R67, 0xffff, RZ, 0xc0, !PT ;  /* 0x0000ffff432f7812 */ /* 0x000fe400078ec0ff */
[----:B------:R-:W-:Y:S02]  /*6b30*/  PRMT R26, R33, 0x3340, R0 ;  /* 0x00003340211a7816 */ /* 0x000fe40000000000 */
[----:B------:R-:W-:Y:S02]  /*6b40*/  PRMT R13, R30, 0x3340, R31 ;  /* 0x000033401e0d7816 */ /* 0x000fe4000000001f */
[----:B------:R-:W-:Y:S01]  /*6b50*/  PRMT R53, R19, 0x5410, R28 ;  /* 0x0000541013357816 */ /* 0x000fe2000000001c */
[----:B------:R-:W-:Y:S01]  /*6b60*/  IMAD R19, R16, 0x4, R17 ;  /* 0x0000000410137824 */ /* 0x000fe200078e0211 */
[----:B------:R-:W-:Y:S02]  /*6b70*/  LOP3.LUT R38, R45, 0xffff, RZ, 0xc0, !PT ;  /* 0x0000ffff2d267812 */ /* 0x000fe400078ec0ff */
[----:B------:R-:W-:-:S02]  /*6b80*/  LOP3.LUT R67, R41, 0xffff, RZ, 0xc0, !PT ;  /* 0x0000ffff29437812 */ /* 0x000fc400078ec0ff */
[----:B------:R-:W-:Y:S02]  /*6b90*/  LOP3.LUT R37, R37, 0xffff, RZ, 0xc0, !PT ;  /* 0x0000ffff25257812 */ /* 0x000fe400078ec0ff */
        /* <DEDUP_REMOVED lines=9> */
[----:B------:R-:W-:Y:S02]  /*6c30*/  PRMT R28, R47, 0x3340, R0 ;  /* 0x000033402f1c7816 */ /* 0x000fe40000000000 */
[----:B------:R-:W-:-:S02]  /*6c40*/  PRMT R21, R36, 0x3340, R69 ;  /* 0x0000334024157816 */ /* 0x000fc40000000045 */
[----:B------:R-:W-:Y:S02]  /*6c50*/  F2FP.SATFINITE.E4M3.F32.PACK_AB_MERGE_C R24, R14, R15, RZ ;  /* 0x0000000f0e18723e */ /* 0x000fe400048070ff */
[----:B------:R-:W-:Y:S02]  /*6c60*/  PRMT R26, R13, 0x5410, R26 ;  /* 0x000054100d1a7816 */ /* 0x000fe4000000001a */
[--C-:B------:R-:W-:Y:S02]  /*6c70*/  PRMT R14, R37, 0x3340, R0.reuse ;  /* 0x00003340250e7816 */ /* 0x100fe40000000000 */
[----:B------:R-:W-:Y:S02]  /*6c80*/  PRMT R18, R79, 0x3340, R0 ;  /* 0x000033404f127816 */ /* 0x000fe40000000000 */
[----:B------:R-:W-:Y:S02]  /*6c90*/  PRMT R13, R38, 0x3340, R67 ;  /* 0x00003340260d7816 */ /* 0x000fe40000000043 */
[----:B------:R-:W-:-:S02]  /*6ca0*/  PRMT R15, R44, 0x3340, R77 ;  /* 0x000033402c0f7816 */ /* 0x000fc4000000004d */
[----:B------:R-:W-:Y:S02]  /*6cb0*/  F2FP.SATFINITE.E4M3.F32.PACK_AB_MERGE_C R23, R88, R23, RZ ;  /* 0x000000175817723e */ /* 0x000fe400048070ff */
[----:B------:R-:W-:Y:S01]  /*6cc0*/  PRMT R71, R21, 0x5410, R28 ;  /* 0x0000541015477816 */ /* 0x000fe2000000001c */
[----:B------:R-:W-:Y:S01]  /*6cd0*/  IMAD R21, R16, 0x4, R19 ;  /* 0x0000000410157824 */ /* 0x000fe200078e0213 */
[----:B------:R-:W-:Y:S02]  /*6ce0*/  LOP3.LUT R40, R59, 0xffff, RZ, 0xc0, !PT ;  /* 0x0000ffff3b287812 */ /* 0x000fe400078ec0ff */
[----:B------:R-:W-:Y:S02]  /*6cf0*/  LOP3.LUT R45, R55, 0xffff, RZ, 0xc0, !PT ;  /* 0x0000ffff372d7812 */ /* 0x000fe400078ec0ff */
[----:B------:R-:W-:Y:S02]  /*6d00*/  LOP3.LUT R51, R51, 0xffff, RZ, 0xc0, !PT ;  /* 0x0000ffff33337812 */ /* 0x000fe400078ec0ff */
[----:B------:R-:W-:-:S02]  /*6d10*/  LOP3.LUT R42, R43, 0xffff, RZ, 0xc0, !PT ;  /* 0x0000ffff2b2a7812 */ /* 0x000fc400078ec0ff */
[----:B------:R-:W-:Y:S02]  /*6d20*/  LOP3.LUT R81, R39, 0xffff, RZ, 0xc0, !PT ;  /* 0x0000ffff27517812 */ /* 0x000fe400078ec0ff */
[----:B------:R-:W-:Y:S02]  /*6d30*/  LOP3.LUT R83, R35, 0xffff, RZ, 0xc0, !PT ;  /* 0x0000ffff23537812 */ /* 0x000fe400078ec0ff */
[----:B------:R-:W-:Y:S02]  /*6d40*/  PRMT R41, R13, 0x5410, R14 ;  /* 0x000054100d297816 */ /* 0x000fe4000000000e */
[----:B------:R-:W-:Y:S02]  /*6d50*/  PRMT R57, R15, 0x5410, R18 ;  /* 0x000054100f397816 */ /* 0x000fe40000000012 */
[----:B------:R-:W-:Y:S02]  /*6d60*/  F2FP.SATFINITE.E4M3.F32.PACK_AB_MERGE_C R27, R90, R27, RZ ;  /* 0x0000001b5a1b723e */ /* 0x000fe400048070ff */
[----:B------:R-:W-:Y:S01]  /*6d70*/  LOP3.LUT R46, R23, 0xffff, RZ, 0xc0, !PT ;  /* 0x0000ffff172e7812 */ /* 0x000fe200078ec0ff */
[----:B------:R-:W-:Y:S01]  /*6d80*/  IMAD R23, R16, 0x8, R21 ;  /* 0x0000000810177824 */ /* 0x000fe200078e0215 */
[----:B------:R-:W-:-:S02]  /*6d90*/  PRMT R14, R51, 0x3340, R0 ;  /* 0x00003340330e7816 */ /* 0x000fc40000000000 */
[----:B------:R-:W-:Y:S01]  /*6da0*/  PRMT R18, R83, 0x3340, R0 ;  /* 0x0000334053127816 */ /* 0x000fe20000000000 */
[----:B------:R-:W-:Y:S01]  /*6db0*/  IMAD R29, R16, 0x4, R23 ;  /* 0x00000004101d7824 */ /* 0x000fe200078e0217 */
[----:B------:R-:W-:Y:S02]  /*6dc0*/  PRMT R13, R40, 0x3340, R45 ;  /* 0x00003340280d7816 */ /* 0x000fe4000000002d */
[----:B------:R-:W-:Y:S02]  /*6dd0*/  PRMT R15, R42, 0x3340, R81 ;  /* 0x000033402a0f7816 */ /* 0x000fe40000000051 */
[----:B------:R-:W-:Y:S02]  /*6de0*/  LOP3.LUT R27, R27, 0xffff, RZ, 0xc0, !PT ;  /* 0x0000ffff1b1b7812 */ /* 0x000fe400078ec0ff */
[----:B------:R-:W-:Y:S02]  /*6df0*/  LOP3.LUT R85, R20, 0xffff, RZ, 0xc0, !PT ;  /* 0x0000ffff14557812 */ /* 0x000fe400078ec0ff */
[----:B------:R-:W-:-:S02]  /*6e00*/  PRMT R73, R13, 0x5410, R14 ;  /* 0x000054100d497816 */ /* 0x000fc4000000000e */
[----:B------:R-:W-:Y:S02]  /*6e10*/  PRMT R55, R15, 0x5410, R18 ;  /* 0x000054100f377816 */ /* 0x000fe40000000012 */
[----:B------:R-:W-:Y:S02]  /*6e20*/  SHF.R.U32.HI R13, RZ, 0x8, R30 ;  /* 0x00000008ff0d7819 */ /* 0x000fe4000001161e */
[----:B------:R-:W-:Y:S01]  /*6e30*/  SHF.R.U32.HI R14, RZ, 0x8, R31 ;  /* 0x00000008ff0e7819 */ /* 0x000fe2000001161f */
[C---:B------:R-:W-:Y:S01]  /*6e40*/  IMAD R31, R16.reuse, 0x4, R29 ;  /* 0x00000004101f7824 */ /* 0x040fe200078e021d */
[----:B------:R-:W-:Y:S02]  /*6e50*/  SHF.R.U32.HI R15, RZ, 0x8, R33 ;  /* 0x00000008ff0f7819 */ /* 0x000fe40000011621 */
[----:B------:R-:W-:Y:S01]  /*6e60*/  PRMT R25, R85, 0x3340, R0 ;  /* 0x0000334055197816 */ /* 0x000fe20000000000 */
[----:B------:R-:W-:Y:S01]  /*6e70*/  IMAD R33, R16, 0x8, R31 ;  /* 0x0000000810217824 */ /* 0x000fe200078e021f */
[----:B------:R-:W-:-:S02]  /*6e80*/  PRMT R20, R27, 0x3340, R46 ;  /* 0x000033401b147816 */ /* 0x000fc4000000002e */
[----:B------:R-:W-:Y:S01]  /*6e90*/  LOP3.LUT R14, R14, 0xffff, RZ, 0xc0, !PT ;  /* 0x0000ffff0e0e7812 */ /* 0x000fe200078ec0ff */
[----:B------:R-:W-:Y:S01]  /*6ea0*/  IMAD R35, R16, 0x4, R33 ;  /* 0x0000000410237824 */ /* 0x000fe200078e0221 */
[----:B------:R-:W-:Y:S02]  /*6eb0*/  LOP3.LUT R13, R13, 0xffff, RZ, 0xc0, !PT ;  /* 0x0000ffff0d0d7812 */ /* 0x000fe400078ec0ff */
[----:B------:R-:W-:Y:S02]  /*6ec0*/  LOP3.LUT R15, R15, 0xffff, RZ, 0xc0, !PT ;  /* 0x0000ffff0f0f7812 */ /* 0x000fe400078ec0ff */
[----:B------:R-:W-:Y:S02]  /*6ed0*/  PRMT R75, R20, 0x5410, R25 ;  /* 0x00005410144b7816 */ /* 0x000fe40000000019 */
[----:B------:R-:W-:Y:S02]  /*6ee0*/  SHF.R.U32.HI R18, RZ, 0x8, R61 ;  /* 0x00000008ff127819 */ /* 0x000fe4000001163d */
[----:B------:R-:W-:-:S02]  /*6ef0*/  SHF.R.U32.HI R20, RZ, 0x8, R32 ;  /* 0x00000008ff147819 */ /* 0x000fc40000011620 */
[----:B------:R-:W-:Y:S02]  /*6f00*/  PRMT R28, R13, 0x3340, R14 ;  /* 0x000033400d1c7816 */ /* 0x000fe4000000000e */
[----:B------:R-:W-:Y:S02]  /*6f10*/  PRMT R59, R15, 0x3340, R0 ;  /* 0x000033400f3b7816 */ /* 0x000fe40000000000 */
[----:B------:R-:W-:Y:S02]  /*6f20*/  SHF.R.U32.HI R15, RZ, 0x8, R67 ;  /* 0x00000008ff0f7819 */ /* 0x000fe40000011643 */
[----:B------:R-:W-:Y:S02]  /*6f30*/  SHF.R.U32.HI R14, RZ, 0x8, R38 ;  /* 0x00000008ff0e7819 */ /* 0x000fe40000011626 */
[----:B------:R-:W-:Y:S02]  /*6f40*/  SHF.R.U32.HI R13, RZ, 0x8, R49 ;  /* 0x00000008ff0d7819 */ /* 0x000fe40000011631 */
[----:B------:R-:W-:-:S02]  /*6f50*/  LOP3.LUT R20, R20, 0xffff, RZ, 0xc0, !PT ;  /* 0x0000ffff14147812 */ /* 0x000fc400078ec0ff */
[----:B------:R-:W-:Y:S02]  /*6f60*/  LOP3.LUT R25, R18, 0xffff, RZ, 0xc0, !PT ;  /* 0x0000ffff12197812 */ /* 0x000fe400078ec0ff */
[----:B------:R-:W-:Y:S01]  /*6f70*/  SHF.R.U32.HI R18, RZ, 0x8, R37 ;  /* 0x00000008ff127819 */ /* 0x000fe20000011625 */
[----:B------:R-:W-:Y:S01]  /*6f80*/  IMAD R37, R16, 0x4, R35 ;  /* 0x0000000410257824 */ /* 0x000fe200078e0223 */
[----:B------:R-:W-:Y:S02]  /*6f90*/  LOP3.LUT R15, R15, 0xffff, RZ, 0xc0, !PT ;  /* 0x0000ffff0f0f7812 */ /* 0x000fe400078ec0ff */
[----:B------:R-:W-:Y:S01]  /*6fa0*/  LOP3.LUT R14, R14, 0xffff, RZ, 0xc0, !PT ;  /* 0x0000ffff0e0e7812 */ /* 0x000fe200078ec0ff */
[C---:B------:R-:W-:Y:S01]  /*6fb0*/  IMAD R39, R16.reuse, 0x8, R37 ;  /* 0x0000000810277824 */ /* 0x040fe200078e0225 */
[----:B------:R-:W-:Y:S02]  /*6fc0*/  LOP3.LUT R13, R13, 0xffff, RZ, 0xc0, !PT ;  /* 0x0000ffff0d0d7812 */ /* 0x000fe400078ec0ff */
[----:B------:R-:W-:Y:S01]  /*6fd0*/  PRMT R30, R25, 0x3340, R20 ;  /* 0x00003340191e7816 */ /* 0x000fe20000000014 */
[----:B------:R-:W-:Y:S01]  /*6fe0*/  IMAD R43, R16, 0x4, R39 ;  /* 0x00000004102b7824 */ /* 0x000fe200078e0227 */
[----:B------:R-:W-:-:S02]  /*6ff0*/  LOP3.LUT R25, R18, 0xffff, RZ, 0xc0, !PT ;  /* 0x0000ffff12197812 */ /* 0x000fc400078ec0ff */
[----:B------:R-:W-:Y:S02]  /*7000*/  PRMT R32, R14, 0x3340, R15 ;  /* 0x000033400e207816 */ /* 0x000fe4000000000f */
[----:B------:R-:W-:Y:S02]  /*7010*/  PRMT R61, R13, 0x3340, R0 ;  /* 0x000033400d3d7816 */ /* 0x000fe40000000000 */
[----:B------:R-:W-:Y:S02]  /*7020*/  SHF.R.U32.HI R15, RZ, 0x8, R44 ;  /* 0x00000008ff0f7819 */ /* 0x000fe4000001162c */
[----:B------:R-:W-:Y:S02]  /*7030*/  SHF.R.U32.HI R18, RZ, 0x8, R77 ;  /* 0x00000008ff127819 */ /* 0x000fe4000001164d */
[----:B------:R-:W-:Y:S02]  /*7040*/  SHF.R.U32.HI R13, RZ, 0x8, R36 ;  /* 0x00000008ff0d7819 */ /* 0x000fe40000011624 */
[----:B------:R-:W-:-:S02]  /*7050*/  SHF.R.U32.HI R14, RZ, 0x8, R69 ;  /* 0x00000008ff0e7819 */ /* 0x000fc40000011645 */
[----:B------:R-:W-:Y:S02]  /*7060*/  LOP3.LUT R18, R18, 0xffff, RZ, 0xc0, !PT ;  /* 0x0000ffff12127812 */ /* 0x000fe400078ec0ff */
[----:B------:R-:W-:Y:S02]  /*7070*/  LOP3.LUT R15, R15, 0xffff, RZ, 0xc0, !PT ;  /* 0x0000ffff0f0f7812 */ /* 0x000fe400078ec0ff */
[----:B------:R-:W-:Y:S02]  /*7080*/  LOP3.LUT R14, R14, 0xffff, RZ, 0xc0, !PT ;  /* 0x0000ffff0e0e7812 */ /* 0x000fe400078ec0ff */
[----:B------:R-:W-:Y:S02]  /*7090*/  LOP3.LUT R13, R13, 0xffff, RZ, 0xc0, !PT ;  /* 0x0000ffff0d0d7812 */ /* 0x000fe400078ec0ff */
[----:B------:R-:W-:Y:S02]  /*70a0*/  PRMT R36, R15, 0x3340, R18 ;  /* 0x000033400f247816 */ /* 0x000fe40000000012 */
[----:B------:R-:W-:-:S02]  /*70b0*/  PRMT R38, R13, 0x3340, R14 ;  /* 0x000033400d267816 */ /* 0x000fc4000000000e */
[----:B------:R-:W-:Y:S01]  /*70c0*/  SHF.R.U32.HI R15, RZ, 0x8, R45 ;  /* 0x00000008ff0f7819 */ /* 0x000fe2000001162d */
[C---:B------:R-:W-:Y:S01]  /*70d0*/  IMAD R45, R16.reuse, 0x4, R43 ;  /* 0x00000004102d7824 */ /* 0x040fe200078e022b */
[----:B------:R-:W-:Y:S02]  /*70e0*/  SHF.R.U32.HI R13, RZ, 0x8, R47 ;  /* 0x00000008ff0d7819 */ /* 0x000fe4000001162f */
[----:B------:R-:W-:Y:S01]  /*70f0*/  SHF.R.U32.HI R14, RZ, 0x8, R40 ;  /* 0x00000008ff0e7819 */ /* 0x000fe20000011628 */
[C---:B------:R-:W-:Y:S01]  /*7100*/  IMAD R47, R16.reuse, 0x8, R45 ;  /* 0x00000008102f7824 */ /* 0x040fe200078e022d */
[----:B------:R-:W-:Y:S02]  /*7110*/  SHF.R.U32.HI R20, RZ, 0x8, R79 ;  /* 0x00000008ff147819 */ /* 0x000fe4000001164f */
[----:B------:R-:W-:Y:S01]  /*7120*/  LOP3.LUT R13, R13, 0xffff, RZ, 0xc0, !PT ;  /* 0x0000ffff0d0d7812 */ /* 0x000fe200078ec0ff */
[----:B------:R-:W-:Y:S01]  /*7130*/  IMAD R49, R16, 0x4, R47 ;  /* 0x0000000410317824 */ /* 0x000fe200078e022f */
[----:B------:R-:W-:-:S02]  /*7140*/  LOP3.LUT R15, R15, 0xffff, RZ, 0xc0, !PT ;  /* 0x0000ffff0f0f7812 */ /* 0x000fc400078ec0ff */
[----:B------:R-:W-:Y:S02]  /*7150*/  LOP3.LUT R14, R14, 0xffff, RZ, 0xc0, !PT ;  /* 0x0000ffff0e0e7812 */ /* 0x000fe400078ec0ff */
[--C-:B------:R-:W-:Y:S02]  /*7160*/  PRMT R67, R25, 0x3340, R0.reuse ;  /* 0x0000334019437816 */ /* 0x100fe40000000000 */
[----:B------:R-:W-:Y:S02]  /*7170*/  LOP3.LUT R25, R20, 0xffff, RZ, 0xc0, !PT ;  /* 0x0000ffff14197812 */ /* 0x000fe400078ec0ff */
[----:B------:R-:W-:Y:S01]  /*7180*/  SHF.R.U32.HI R18, RZ, 0x8, R51 ;  /* 0x00000008ff127819 */ /* 0x000fe20000011633 */
[----:B------:R-:W-:Y:S01]  /*7190*/  IMAD R51, R16, 0x4, R49 ;  /* 0x0000000410337824 */ /* 0x000fe200078e0231 */
[----:B------:R-:W-:Y:S02]  /*71a0*/  PRMT R77, R13, 0x3340, R0 ;  /* 0x000033400d4d7816 */ /* 0x000fe40000000000 */
[----:B------:R-:W-:-:S02]  /*71b0*/  PRMT R40, R14, 0x3340, R15 ;  /* 0x000033400e287816 */ /* 0x000fc4000000000f */
[----:B------:R-:W-:Y:S02]  /*71c0*/  R2UR UR11, R8 ;  /* 0x00000000080b72ca */ /* 0x000fe400000e0000 */
[----:B------:R-:W-:Y:S02]  /*71d0*/  SHF.R.U32.HI R13, RZ, 0x8, R42 ;  /* 0x00000008ff0d7819 */ /* 0x000fe4000001162a */
[----:B------:R-:W-:Y:S02]  /*71e0*/  SHF.R.U32.HI R14, RZ, 0x8, R81 ;  /* 0x00000008ff0e7819 */ /* 0x000fe40000011651 */
[----:B------:R-:W-:Y:S02]  /*71f0*/  PRMT R69, R25, 0x3340, R0 ;  /* 0x0000334019457816 */ /* 0x000fe40000000000 */
[----:B------:R-:W-:Y:S02]  /*7200*/  LOP3.LUT R25, R18, 0xffff, RZ, 0xc0, !PT ;  /* 0x0000ffff12197812 */ /* 0x000fe400078ec0ff */
[----:B------:R-:W-:-:S02]  /*7210*/  LOP3.LUT R94, R94, 0xffff, RZ, 0xc0, !PT ;  /* 0x0000ffff5e5e7812 */ /* 0x000fc400078ec0ff */
[----:B------:R-:W-:Y:S01]  /*7220*/  SHF.R.U32.HI R18, RZ, 0x8, R27 ;  /* 0x00000008ff127819 */ /* 0x000fe2000001161b */
[----:B------:R-:W-:Y:S01]  /*7230*/  ULEA UR4, UR11, UR5, 0x4 ;  /* 0x000000050b047291 */ /* 0x000fe2000f8e203f */
[----:B------:R-:W-:Y:S02]  /*7240*/  LOP3.LUT R14, R14, 0xffff, RZ, 0xc0, !PT ;  /* 0x0000ffff0e0e7812 */ /* 0x000fe400078ec0ff */
[----:B------:R-:W-:Y:S02]  /*7250*/  LOP3.LUT R13, R13, 0xffff, RZ, 0xc0, !PT ;  /* 0x0000ffff0d0d7812 */ /* 0x000fe400078ec0ff */
[----:B------:R-:W-:Y:S02]  /*7260*/  SHF.R.U32.HI R20, RZ, 0x8, R46 ;  /* 0x00000008ff147819 */ /* 0x000fe4000001162e */
[----:B------:R-:W-:Y:S02]  /*7270*/  SHF.R.U32.HI R8, RZ, 0x8, R85 ;  /* 0x00000008ff087819 */ /* 0x000fe40000011655 */
[----:B------:R-:W-:-:S02]  /*7280*/  PRMT R79, R25, 0x3340, R0 ;  /* 0x00003340194f7816 */ /* 0x000fc40000000000 */
[----:B------:R-:W-:Y:S01]  /*7290*/  PRMT R74, R55, 0x4210, R94 ;  /* 0x00004210374a7816 */ /* 0x000fe2000000005e */
[----:B------:R-:W-:Y:S01]  /*72a0*/  IMAD R55, R16, 0x8, R51 ;  /* 0x0000000810377824 */ /* 0x000fe200078e0233 */
[----:B------:R-:W-:Y:S02]  /*72b0*/  F2FP.SATFINITE.E4M3.F32.PACK_AB_MERGE_C R65, R126, R65, RZ ;  /* 0x000000417e41723e */ /* 0x000fe400048070ff */
[----:B------:R-:W-:Y:S02]  /*72c0*/  LOP3.LUT R25, R18, 0xffff, RZ, 0xc0, !PT ;  /* 0x0000ffff12197812 */ /* 0x000fe400078ec0ff */
[----:B------:R-:W-:Y:S02]  /*72d0*/  PRMT R18, R13, 0x3340, R14 ;  /* 0x000033400d127816 */ /* 0x000fe4000000000e */
[----:B------:R-:W-:Y:S02]  /*72e0*/  LOP3.LUT R22, R22, 0xffff, RZ, 0xc0, !PT ;  /* 0x0000ffff16167812 */ /* 0x000fe400078ec0ff */
[----:B------:R-:W-:-:S02]  /*72f0*/  LOP3.LUT R20, R20, 0xffff, RZ, 0xc0, !PT ;  /* 0x0000ffff14147812 */ /* 0x000fc400078ec0ff */
[----:B------:R-:W-:Y:S01]  /*7300*/  LOP3.LUT R13, R8, 0xffff, RZ, 0xc0, !PT ;  /* 0x0000ffff080d7812 */ /* 0x000fe200078ec0ff */
[----:B------:R-:W-:Y:S01]  /*7310*/  FADD R8, R12, -1 ;  /* 0xbf8000000c087421 */ /* 0x000fe20000000000 */
[----:B------:R-:W-:Y:S01]  /*7320*/  PRMT R28, R28, 0x5410, R59 ;  /* 0x000054101c1c7816 */ /* 0x000fe2000000003b */
[----:B------:R-:W-:Y:S01]  /*7330*/  IMAD R59, R16, 0x4, R55 ;  /* 0x00000004103b7824 */ /* 0x000fe200078e0237 */
[----:B------:R-:W-:Y:S02]  /*7340*/  LOP3.LUT R65, R65, 0xffff, RZ, 0xc0, !PT ;  /* 0x0000ffff41417812 */ /* 0x000fe400078ec0ff */
[----:B------:R-:W-:Y:S02]  /*7350*/  LOP3.LUT R50, R50, 0xffff, RZ, 0xc0, !PT ;  /* 0x0000ffff32327812 */ /* 0x000fe400078ec0ff */
[----:B------:R-:W-:Y:S02]  /*7360*/  LOP3.LUT R34, R34, 0xffff, RZ, 0xc0, !PT ;  /* 0x0000ffff22227812 */ /* 0x000fe400078ec0ff */
[----:B------:R-:W-:-:S02]  /*7370*/  PRMT R27, R57, 0x4210, R22 ;  /* 0x00004210391b7816 */ /* 0x000fc40000000016 */
[----:B------:R-:W-:Y:S02]  /*7380*/  PRMT R42, R25, 0x3340, R20 ;  /* 0x00003340192a7816 */ /* 0x000fe40000000014 */
[----:B------:R-:W-:Y:S02]  /*7390*/  PRMT R57, R13, 0x3340, R0 ;  /* 0x000033400d397816 */ /* 0x000fe40000000000 */
[----:B------:R-:W-:Y:S02]  /*73a0*/  F2FP.SATFINITE.E4M3.F32.PACK_AB_MERGE_C R63, R122, R63, RZ ;  /* 0x0000003f7a3f723e */ /* 0x000fe400048070ff */
[----:B------:R-:W-:Y:S02]  /*73b0*/  LOP3.LUT R20, R24, 0xffff, RZ, 0xc0, !PT ;  /* 0x0000ffff18147812 */ /* 0x000fe400078ec0ff */
[----:B------:R-:W-:Y:S01]  /*73c0*/  PRMT R13, R30, 0x5410, R61 ;  /* 0x000054101e0d7816 */ /* 0x000fe2000000003d */
[----:B------:R-:W-:Y:S01]  /*73d0*/  IMAD R61, R16, 0x4, R59 ;  /* 0x00000004103d7824 */ /* 0x000fe200078e023b */
[----:B------:R-:W-:-:S02]  /*73e0*/  PRMT R24, R26, 0x4210, R65 ;  /* 0x000042101a187816 */ /* 0x000fc40000000041 */
[----:B------:R-:W-:Y:S02]  /*73f0*/  PRMT R25, R53, 0x4210, R50 ;  /* 0x0000421035197816 */ /* 0x000fe40000000032 */
[----:B------:R-:W-:Y:S02]  /*7400*/  PRMT R26, R41, 0x4210, R34 ;  /* 0x00004210291a7816 */ /* 0x000fe40000000022 */
[----:B------:R-:W-:Y:S02]  /*7410*/  SHF.R.U32.HI R15, RZ, 0x8, R83 ;  /* 0x00000008ff0f7819 */ /* 0x000fe40000011653 */
[----:B------:R-:W-:Y:S01]  /*7420*/  LOP3.LUT R14, R63, 0xffff, RZ, 0xc0, !PT ;  /* 0x0000ffff3f0e7812 */ /* 0x000fe200078ec0ff */
[----:B------:R-:W-:Y:S01]  /*7430*/  IMAD R63, R16, 0x8, R61 ;  /* 0x00000008103f7824 */ /* 0x000fe200078e023d */
[----:B------:R-:W-:Y:S01]  /*7440*/  LOP3.LUT R15, R15, 0xffff, RZ, 0xc0, !PT ;  /* 0x0000ffff0f0f7812 */ /* 0x000fe200078ec0ff */
[----:B------:R1:W-:Y:S01]  /*7450*/  STS.128 [R0+UR4], R24 ;  /* 0x0000001800007988 */ /* 0x0003e20008000c04 */
[----:B------:R-:W-:-:S02]  /*7460*/  LOP3.LUT R102, R102, 0xffff, RZ, 0xc0, !PT ;  /* 0x0000ffff66667812 */ /* 0x000fc400078ec0ff */
[----:B------:R-:W-:Y:S02]  /*7470*/  PRMT R81, R15, 0x3340, R0 ;  /* 0x000033400f517816 */ /* 0x000fe40000000000 */
[----:B------:R-:W-:Y:S02]  /*7480*/  PRMT R15, R32, 0x5410, R67 ;  /* 0x00005410200f7816 */ /* 0x000fe40000000043 */
[----:B------:R-:W-:Y:S02]  /*7490*/  PRMT R72, R71, 0x4210, R14 ;  /* 0x0000421047487816 */ /* 0x000fe4000000000e */
[----:B------:R-:W-:Y:S02]  /*74a0*/  PRMT R73, R73, 0x4210, R102 ;  /* 0x0000421049497816 */ /* 0x000fe40000000066 */
[----:B------:R-:W-:Y:S02]  /*74b0*/  PRMT R75, R75, 0x4210, R20 ;  /* 0x000042104b4b7816 */ /* 0x000fe40000000014 */
[----:B------:R-:W-:-:S02]  /*74c0*/  PRMT R41, R40, 0x5410, R79 ;  /* 0x0000541028297816 */ /* 0x000fc4000000004f */
[----:B------:R-:W-:Y:S01]  /*74d0*/  PRMT R53, R18, 0x5410, R81 ;  /* 0x0000541012357816 */ /* 0x000fe20000000051 */
[----:B------:R3:W-:Y:S01]  /*74e0*/  STS.128 [R0+UR4+0x80], R72 ;  /* 0x0000804800007988 */ /* 0x0007e20008000c04 */
[----:B-1----:R-:W-:Y:S01]  /*74f0*/  PRMT R24, R28, 0x5210, R65 ;  /* 0x000052101c187816 */ /* 0x002fe20000000041 */
[C---:B------:R-:W-:Y:S02]  /*7500*/  IMAD R65, R16.reuse, 0x4, R63 ;  /* 0x0000000410417824 */ /* 0x040fe400078e023f */
[----:B------:R-:W-:Y:S01]  /*7510*/  FADD R18, R11, -1 ;  /* 0xbf8000000b127421 */ /* 0x000fe20000000000 */
[----:B------:R-:W-:Y:S01]  /*7520*/  IMAD.MOV.U32 R27, RZ, RZ, 0x3dc6b27f ;  /* 0x3dc6b27fff1b7424 */ /* 0x000fe200078e00ff */
[----:B------:R-:W-:Y:S01]  /*7530*/  PRMT R25, R13, 0x5210, R50 ;  /* 0x000052100d197816 */ /* 0x000fe20000000032 */
[----:B------:R-:W-:Y:S01]  /*7540*/  IMAD R67, R16, 0x4, R65 ;  /* 0x0000000410437824 */ /* 0x000fe200078e0241 */
[----:B------:R-:W-:Y:S01]  /*7550*/  PRMT R69, R36, 0x5410, R69 ;  /* 0x0000541024457816 */ /* 0x000fe20000000045 */
[-C--:B------:R-:W-:Y:S01]  /*7560*/  FFMA.FTZ R13, R18, R27.reuse, -0.16845393180847167969 ;  /* 0xbe2c7f30120d7423 */ /* 0x080fe2000001001b */
[----:B------:R-:W-:Y:S01]  /*7570*/  FFMA.FTZ R11, R8, R27, -0.16845393180847167969 ;  /* 0xbe2c7f30080b7423 */ /* 0x000fe2000001001b */
[----:B------:R-:W-:Y:S01]  /*7580*/  IMAD R71, R16, 0x8, R67 ;  /* 0x0000000810477824 */ /* 0x000fe200078e0243 */
[----:B------:R-:W-:Y:S01]  /*7590*/  PRMT R26, R15, 0x5210, R34 ;  /* 0x000052100f1a7816 */ /* 0x000fe20000000022 */
[----:B------:R-:W-:Y:S01]  /*75a0*/  FFMA.FTZ R13, R18, R13, 0.1716887056827545166 ;  /* 0x3e2fcf2a120d7423 */ /* 0x000fe2000001000d */
[----:B------:R-:W-:Y:S01]  /*75b0*/  FFMA.FTZ R11, R8, R11, 0.1716887056827545166 ;  /* 0x3e2fcf2a080b7423 */ /* 0x000fe2000001000b */
[----:B------:R-:W-:Y:S01]  /*75c0*/  PRMT R27, R69, 0x5210, R22 ;  /* 0x00005210451b7816 */ /* 0x000fe20000000016 */
[----:B---3--:R-:W-:-:S02]  /*75d0*/  IMAD R73, R16, 0x4, R71 ;  /* 0x0000000410497824 */ /* 0x008fc400078e0247 */
[----:B------:R-:W-:Y:S01]  /*75e0*/  FFMA.FTZ R13, R18, R13, -0.17900948226451873779 ;  /* 0xbe374e43120d7423 */ /* 0x000fe2000001000d */
[----:B------:R-:W-:Y:S01]  /*75f0*/  FFMA.FTZ R11, R8, R11, -0.17900948226451873779 ;  /* 0xbe374e43080b7423 */ /* 0x000fe2000001000b */
[----:B------:R1:W-:Y:S01]  /*7600*/  STS.128 [R0+UR4+0x400], R24 ;  /* 0x0004001800007988 */ /* 0x0003e20008000c04 */
[----:B------:R-:W-:Y:S02]  /*7610*/  IMAD R75, R16, 0x4, R73 ;  /* 0x00000004104b7824 */ /* 0x000fe400078e0249 */
[----:B------:R-:W-:Y:S01]  /*7620*/  FFMA.FTZ R13, R18, R13, 0.20512372255325317383 ;  /* 0x3e520bf4120d7423 */ /* 0x000fe2000001000d */
[----:B------:R-:W-:Y:S01]  /*7630*/  FFMA.FTZ R11, R8, R11, 0.20512372255325317383 ;  /* 0x3e520bf4080b7423 */ /* 0x000fe2000001000b */
[----:B------:R-:W-:Y:S01]  /*7640*/  PRMT R77, R38, 0x5410, R77 ;  /* 0x00005410264d7816 */ /* 0x000fe2000000004d */
[----:B------:R-:W-:Y:S02]  /*7650*/  IMAD R79, R16, 0x8, R75 ;  /* 0x00000008104f7824 */ /* 0x000fe400078e024b */
[----:B------:R-:W-:Y:S01]  /*7660*/  FFMA.FTZ R13, R18, R13, -0.24046532809734344482 ;  /* 0xbe763c8b120d7423 */ /* 0x000fe2000001000d */
[----:B------:R-:W-:Y:S01]  /*7670*/  FFMA.FTZ R11, R8, R11, -0.24046532809734344482 ;  /* 0xbe763c8b080b7423 */ /* 0x000fe2000001000b */
[----:B------:R-:W-:Y:S01]  /*7680*/  PRMT R57, R42, 0x5410, R57 ;  /* 0x000054102a397816 */ /* 0x000fe20000000039 */
[----:B------:R-:W-:-:S02]  /*7690*/  IMAD R81, R16, 0x4, R79 ;  /* 0x0000000410517824 */ /* 0x000fc400078e024f */
[----:B------:R-:W-:Y:S01]  /*76a0*/  FFMA.FTZ R15, R18, R13, 0.28857114911079406738 ;  /* 0x3e93bf99120f7423 */ /* 0x000fe2000001000d */
[----:B------:R-:W-:Y:S01]  /*76b0*/  FFMA.FTZ R11, R8, R11, 0.28857114911079406738 ;  /* 0x3e93bf99080b7423 */ /* 0x000fe2000001000b */
[----:B------:R-:W-:Y:S01]  /*76c0*/  ISETP.GE.U32.AND P1, PT, R7, 0x7f800000, PT ;  /* 0x7f8000000700780c */ /* 0x000fe20003f26070 */
[----:B------:R-:W-:Y:S02]  /*76d0*/  IMAD R83, R16, 0x4, R81 ;  /* 0x0000000410537824 */ /* 0x000fe400078e0251 */
[----:B------:R-:W-:Y:S01]  /*76e0*/  FFMA.FTZ R15, R18, R15, -0.36067417263984680176 ;  /* 0xbeb8aa49120f7423 */ /* 0x000fe2000001000f */
[----:B------:R-:W-:Y:S01]  /*76f0*/  FFMA.FTZ R11, R8, R11, -0.36067417263984680176 ;  /* 0xbeb8aa49080b7423 */ /* 0x000fe2000001000b */
[----:B------:R-:W-:Y:S01]  /*7700*/  PRMT R12, R77, 0x5210, R14 ;  /* 0x000052104d0c7816 */ /* 0x000fe2000000000e */
[----:B------:R-:W-:Y:S02]  /*7710*/  IMAD R87, R16, 0x8, R83 ;  /* 0x0000000810577824 */ /* 0x000fe400078e0253 */
[----:B-1----:R-:W-:Y:S01]  /*7720*/  FFMA.FTZ R25, R18, R15, 0.48089820146560668945 ;  /* 0x3ef6384a12197423 */ /* 0x002fe2000001000f */
[----:B------:R-:W-:Y:S01]  /*7730*/  FFMA.FTZ R11, R8, R11, 0.48089820146560668945 ;  /* 0x3ef6384a080b7423 */ /* 0x000fe2000001000b */
[----:B------:R-:W-:Y:S01]  /*7740*/  PRMT R13, R41, 0x5210, R102 ;  /* 0x00005210290d7816 */ /* 0x000fe20000000066 */
[----:B------:R-:W-:-:S02]  /*7750*/  IMAD R89, R16, 0x4, R87 ;  /* 0x0000000410597824 */ /* 0x000fc400078e0257 */
[----:B------:R-:W-:Y:S01]  /*7760*/  FFMA.FTZ R25, R18, R25, -0.72134751081466674805 ;  /* 0xbf38aa3b12197423 */ /* 0x000fe20000010019 */
[----:B------:R-:W-:Y:S01]  /*7770*/  FFMA.FTZ R11, R8, R11, -0.72134751081466674805 ;  /* 0xbf38aa3b080b7423 */ /* 0x000fe2000001000b */
[----:B------:R-:W-:Y:S01]  /*7780*/  PRMT R14, R53, 0x5210, R94 ;  /* 0x00005210350e7816 */ /* 0x000fe2000000005e */
[----:B------:R-:W-:Y:S02]  /*7790*/  IMAD R91, R16, 0x4, R89 ;  /* 0x00000004105b7824 */ /* 0x000fe400078e0259 */
[----:B------:R-:W-:Y:S01]  /*77a0*/  FMUL R25, R18, R25 ;  /* 0x0000001912197220 */ /* 0x000fe20000400000 */
[----:B------:R-:W-:Y:S01]  /*77b0*/  PRMT R15, R57, 0x5210, R20 ;  /* 0x00005210390f7816 */ /* 0x000fe20000000014 */
[----:B------:R-:W-:Y:S01]  /*77c0*/  FMUL R11, R8, R11 ;  /* 0x0000000b080b7220 */ /* 0x000fe20000400000 */
[----:B------:R-:W-:Y:S02]  /*77d0*/  IMAD R97, R16, 0x8, R91 ;  /* 0x0000000810617824 */ /* 0x000fe400078e025b */
[----:B------:R-:W-:Y:S01]  /*77e0*/  FMUL R25, R18, R25 ;  /* 0x0000001912197220 */ /* 0x000fe20000400000 */
[----:B------:R-:W-:Y:S01]  /*77f0*/  ISETP.GE.U32.AND P2, PT, R6, 0x7f800000, PT ;  /* 0x7f8000000600780c */ /* 0x000fe20003f46070 */
[----:B------:R-:W-:Y:S01]  /*7800*/  FMUL R11, R8, R11 ;  /* 0x0000000b080b7220 */ /* 0x000fe20000400000 */
[----:B------:R-:W-:-:S02]  /*7810*/  IMAD R99, R16, 0x4, R97 ;  /* 0x0000000410637824 */ /* 0x000fc400078e0261 */
[----:B------:R-:W-:Y:S01]  /*7820*/  FFMA.FTZ R18, R18, 1.4426950216293334961, R25 ;  /* 0x3fb8aa3b12127823 */ /* 0x000fe20000010019 */
[----:B------:R1:W-:Y:S01]  /*7830*/  STS.128 [R0+UR4+0x480], R12 ;  /* 0x0004800c00007988 */ /* 0x0003e20008000c04 */
[----:B0-----:R-:W-:Y:S01]  /*7840*/  UIMAD UR4, UR10, UR8, URZ ;  /* 0x000000080a0472a4 */ /* 0x001fe2000f8e023f */
[----:B------:R-:W-:Y:S02]  /*7850*/  IMAD R101, R16, 0x4, R99 ;  /* 0x0000000410657824 */ /* 0x000fe400078e0263 */
[----:B------:R-:W-:Y:S01]  /*7860*/  FADD R121, R9, R18 ;  /* 0x0000001209797221 */ /* 0x000fe20000000000 */
[----:B------:R-:W-:Y:S02]  /*7870*/  IMAD R9, R3, UR9, RZ ;  /* 0x0000000903097c24 */ /* 0x000fe4000f8e02ff */
[----:B------:R-:W-:Y:S01]  /*7880*/  FFMA.FTZ R11, R8, 1.4426950216293334961, R11 ;  /* 0x3fb8aa3b080b7823 */ /* 0x000fe2000001000b */
[C---:B------:R-:W-:Y:S01]  /*7890*/  IMAD R105, R16.reuse, 0x8, R101 ;  /* 0x0000000810697824 */ /* 0x040fe200078e0265 */
[----:B------:R-:W-:Y:S01]  /*78a0*/  USHF.R.S32.HI UR8, URZ, 0x1f, UR4 ;  /* 0x0000001f3f087899 */ /* 0x000fe20008011404 */
[----:B------:R-:W-:Y:S01]  /*78b0*/  @P1 IMAD.MOV.U32 R8, RZ, RZ, 0x7f800000 ;  /* 0x7f800000ff081424 */ /* 0x000fe200078e00ff */
[----:B--2---:R-:W-:Y:S01]  /*78c0*/  IADD3 R138, P3, P4, R9, UR4, R138 ;  /* 0x00000004098a7c10 */ /* 0x004fe2000fc7e08a */
[----:B------:R-:W-:-:S02]  /*78d0*/  IMAD R107, R16, 0x4, R105 ;  /* 0x00000004106b7824 */ /* 0x000fc400078e0269 */
[----:B------:R-:W-:Y:S01]  /*78e0*/  FADD R120, R10, R11 ;  /* 0x0000000b0a787221 */ /* 0x000fe20000000000 */
[C---:B------:R-:W-:Y:S01]  /*78f0*/  FSETP.NEU.AND P0, PT, R7.reuse, RZ, PT ;  /* 0x000000ff0700720b */ /* 0x040fe20003f0d000 */
[----:B------:R-:W-:Y:S01]  /*7900*/  @P1 FFMA.FTZ R120, R7, R8, +INF ;  /* 0x7f80000007781423 */ /* 0x000fe20000010008 */
[----:B------:R-:W-:Y:S01]  /*7910*/  IMAD R109, R16, 0x4, R107 ;  /* 0x00000004106d7824 */ /* 0x000fe200078e026b */
[----:B------:R-:W-:Y:S01]  /*7920*/  USHF.R.U32.HI UR4, URZ, 0x2, UR11 ;  /* 0x000000023f047899 */ /* 0x000fe2000801160b */
[----:B-1----:R-:W-:Y:S01]  /*7930*/  SHF.R.S32.HI R0, RZ, 0x1f, R9 ;  /* 0x0000001fff007819 */ /* 0x002fe20000011409 */
[----:B------:R-:W-:Y:S01]  /*7940*/  @P2 IMAD.MOV.U32 R7, RZ, RZ, 0x7f800000 ;  /* 0x7f800000ff072424 */ /* 0x000fe200078e00ff */
[----:B------:R-:W-:Y:S01]  /*7950*/  LEA.HI R9, R4, 0xc, RZ, 0x1a ;  /* 0x0000000c04097811 */ /* 0x000fe200078fd0ff */
[----:B------:R-:W-:Y:S01]  /*7960*/  IMAD R113, R16, 0x8, R109 ;  /* 0x0000000810717824 */ /* 0x000fe200078e026d */
[----:B------:R-:W-:Y:S01]  /*7970*/  IADD3.X R150, R0, UR8, R139, P3, P4 ;  /* 0x0000000800967c10 */ /* 0x000fe20009fe848b */
[----:B------:R-:W-:Y:S01]  /*7980*/  @P2 FFMA.FTZ R121, R6, R7, +INF ;  /* 0x7f80000006792423 */ /* 0x000fe20000010007 */
[----:B------:R-:W-:Y:S01]  /*7990*/  LEA.HI R11, R4, 0x1c, RZ, 0x1a ;  /* 0x0000001c040b7811 */ /* 0x000fe200078fd0ff */
[----:B------:R-:W-:Y:S01]  /*79a0*/  IMAD R115, R16, 0x4, R113 ;  /* 0x0000000410737824 */ /* 0x000fe200078e0271 */
[C---:B------:R-:W-:Y:S01]  /*79b0*/  LEA.HI R13, R4.reuse, 0x2c, RZ, 0x1a ;  /* 0x0000002c040d7811 */ /* 0x040fe200078fd0ff */
[-C--:B------:R-:W-:Y:S01]  /*79c0*/  IMAD R0, R9, R16.reuse, RZ ;  /* 0x0000001009007224 */ /* 0x080fe200078e02ff */
        /* <DEDUP_REMOVED lines=26> */
[----:B------:R-:W-:Y:S01]  /*7b70*/  FSETP.NEU.AND P1, PT, R6, RZ, PT ;  /* 0x000000ff0600720b */ /* 0x000fe20003f2d000 */
[----:B------:R-:W-:Y:S01]  /*7b80*/  IMAD R14, R57, R16, RZ ;  /* 0x00000010390e7224 */ /* 0x000fe200078e02ff */
[----:B------:R-:W-:Y:S01]  /*7b90*/  LOP3.LUT R147, R2, UR4, RZ, 0x3c, !PT ;  /* 0x0000000402937c12 */ /* 0x000fe2000f8e3cff */
[C---:B------:R-:W-:Y:S01]  /*7ba0*/  IMAD R139, R16.reuse, 0x8, R135 ;  /* 0x00000008108b7824 */ /* 0x040fe200078e0287 */
[----:B------:R-:W-:Y:S01]  /*7bb0*/  IADD3 R6, P5, R17, R138, RZ ;  /* 0x0000008a11067210 */ /* 0x000fe20007fbe0ff */
[----:B------:R-:W-:Y:S01]  /*7bc0*/  IMAD R15, R69, R16, RZ ;  /* 0x00000010450f7224 */ /* 0x000fe200078e02ff */
[-C--:B------:R-:W-:Y:S01]  /*7bd0*/  IADD3 R18, P4, R21, R138.reuse, RZ ;  /* 0x0000008a15127210 */ /* 0x080fe20007f9e0ff */
[----:B------:R-:W-:Y:S01]  /*7be0*/  IMAD R143, R16, 0x4, R139 ;  /* 0x00000004108f7824 */ /* 0x000fe200078e028b */
[----:B------:R-:W-:Y:S01]  /*7bf0*/  IADD3 R20, P3, R0, R138, RZ ;  /* 0x0000008a00147210 */ /* 0x000fe20007f7e0ff */
[----:B------:R-:W-:Y:S01]  /*7c00*/  IMAD R95, R95, R16, RZ ;  /* 0x000000105f5f7224 */ /* 0x000fe200078e02ff */
[----:B------:R-:W-:Y:S01]  /*7c10*/  IADD3 R22, P6, R23, R138, RZ ;  /* 0x0000008a17167210 */ /* 0x000fe20007fde0ff */
[-C--:B------:R-:W-:Y:S01]  /*7c20*/  IMAD R103, R103, R16.reuse, RZ ;  /* 0x0000001067677224 */ /* 0x080fe200078e02ff */
[----:B------:R-:W-:Y:S01]  /*7c30*/  LOP3.LUT R148, R147, 0x40, RZ, 0x3c, !PT ;  /* 0x0000004093947812 */ /* 0x000fe200078e3cff */
[----:B------:R-:W-:Y:S01]  /*7c40*/  IMAD R111, R111, R16, RZ ;  /* 0x000000106f6f7224 */ /* 0x000fe200078e02ff */
[----:B------:R-:W-:Y:S01]  /*7c50*/  LEA.HI.X.SX32 R23, R23, R150, 0x1, P6 ;  /* 0x0000009617177211 */ /* 0x000fe200030f0eff */
[----:B------:R-:W-:Y:S01]  /*7c60*/  IMAD R119, R119, R16, RZ ;  /* 0x0000001077777224 */ /* 0x000fe200078e02ff */
[----:B------:R-:W-:Y:S01]  /*7c70*/  IADD3 R32, P6, R35, R138, RZ ;  /* 0x0000008a23207210 */ /* 0x000fe20007fde0ff */
[-C--:B------:R-:W-:Y:S01]  /*7c80*/  IMAD R129, R129, R16.reuse, RZ ;  /* 0x0000001081817224 */ /* 0x080fe200078e02ff */
[----:B------:R-:W-:Y:S01]  /*7c90*/  FSEL R120, R120, -INF , P0 ;  /* 0xff80000078787808 */ /* 0x000fe20000000000 */
[----:B------:R-:W-:Y:S01]  /*7ca0*/  IMAD R2, R7, R16, RZ ;  /* 0x0000001007027224 */ /* 0x000fe200078e02ff */
[----:B------:R-:W-:Y:S01]  /*7cb0*/  LEA.HI.X.SX32 R7, R17, R150, 0x1, P5 ;  /* 0x0000009611077211 */ /* 0x000fe200028f0eff */
[----:B------:R-:W-:Y:S01]  /*7cc0*/  IMAD R146, R25, R16, RZ ;  /* 0x0000001019927224 */ /* 0x000fe200078e02ff */
[----:B------:R-:W-:Y:S01]  /*7cd0*/  BAR.SYNC.DEFER_BLOCKING 0x0 ;  /* 0x0000000000007b1d */ /* 0x000fe20000010000 */
[----:B------:R-:W-:Y:S01]  /*7ce0*/  IMAD R145, R16, 0x4, R143 ;  /* 0x0000000410917824 */ /* 0x000fe200078e028f */
[-C--:B------:R-:W-:Y:S01]  /*7cf0*/  IADD3 R16, P2, R19, R138.reuse, RZ ;  /* 0x0000008a13107210 */ /* 0x080fe20007f5e0ff */
[----:B------:R-:W-:Y:S01]  /*7d00*/  FFMA R120, R120, 0.69314718246459960938, R93 ;  /* 0x3f31721878787823 */ /* 0x000fe2000000005d */
[----:B------:R-:W-:-:S02]  /*7d10*/  IADD3 R24, P5, R29, R138, RZ ;  /* 0x0000008a1d187210 */ /* 0x000fc40007fbe0ff */
[-C--:B------:R-:W-:Y:S01]  /*7d20*/  LEA.HI.X.SX32 R17, R19, R150.reuse, 0x1, P2 ;  /* 0x0000009613117211 */ /* 0x080fe200010f0eff */
[----:B------:R-:W-:Y:S01]  /*7d30*/  ULDC UR8, c[0x0][0x27c] ;  /* 0x00009f0000087ab9 */ /* 0x000fe20000000800 */
[----:B------:R-:W-:Y:S01]  /*7d40*/  LEA.HI.X.SX32 R19, R21, R150, 0x1, P4 ;  /* 0x0000009615137211 */ /* 0x000fe200020f0eff */
[----:B------:R-:W-:Y:S01]  /*7d50*/  UIMAD UR8, UR10, UR8, URZ ;  /* 0x000000080a0872a4 */ /* 0x000fe2000f8e023f */
[-C--:B------:R-:W-:Y:S02]  /*7d60*/  IADD3 R26, P2, R31, R138.reuse, RZ ;  /* 0x0000008a1f1a7210 */ /* 0x080fe40007f5e0ff */
[----:B------:R-:W-:Y:S01]  /*7d70*/  IADD3 R28, P4, R8, R138, RZ ;  /* 0x0000008a081c7210 */ /* 0x000fe20007f9e0ff */
[----:B------:R-:W-:Y:S01]  /*7d80*/  USHF.L.U32 UR4, UR8, 0x2, URZ ;  /* 0x0000000208047899 */ /* 0x000fe2000800063f */
[----:B------:R-:W-:Y:S01]  /*7d90*/  LEA.HI.X.SX32 R21, R0, R150, 0x1, P3 ;  /* 0x0000009600157211 */ /* 0x000fe200018f0eff */
[----:B------:R-:W-:Y:S01]  /*7da0*/  UIMAD.WIDE UR8, UR8, 0x4, URZ ;  /* 0x00000004080878a5 */ /* 0x000fe2000f8e023f */
[----:B------:R-:W-:Y:S01]  /*7db0*/  IADD3 R30, P3, R33, R138, RZ ;  /* 0x0000008a211e7210 */ /* 0x000fe20007f7e0ff */
[----:B------:R-:W-:Y:S01]  /*7dc0*/  IMAD.HI R0, R3, 0x4, RZ ;  /* 0x0000000403007827 */ /* 0x000fe200078e02ff */
[----:B------:R-:W-:-:S02]  /*7dd0*/  LEA.HI.X.SX32 R25, R29, R150, 0x1, P5 ;  /* 0x000000961d197211 */ /* 0x000fc400028f0eff */
[----:B------:R-:W-:Y:S02]  /*7de0*/  IADD3 R34, P5, R37, R138, RZ ;  /* 0x0000008a25227210 */ /* 0x000fe40007fbe0ff */
[-C--:B------:R-:W-:Y:S02]  /*7df0*/  LEA.HI.X.SX32 R27, R31, R150.reuse, 0x1, P2 ;  /* 0x000000961f1b7211 */ /* 0x080fe400010f0eff */
[----:B------:R-:W-:Y:S02]  /*7e00*/  LEA.HI.X.SX32 R29, R8, R150, 0x1, P4 ;  /* 0x00000096081d7211 */ /* 0x000fe400020f0eff */
[----:B------:R-:W-:Y:S02]  /*7e10*/  IADD3 R40, P4, R39, R138, RZ ;  /* 0x0000008a27287210 */ /* 0x000fe40007f9e0ff */
[----:B------:R-:W-:Y:S02]  /*7e20*/  LEA.HI.X.SX32 R31, R33, R150, 0x1, P3 ;  /* 0x00000096211f7211 */ /* 0x000fe400018f0eff */
[----:B------:R-:W-:-:S02]  /*7e30*/  IADD3 R38, P3, R43, R138, RZ ;  /* 0x0000008a2b267210 */ /* 0x000fc40007f7e0ff */
[----:B------:R-:W-:Y:S02]  /*7e40*/  LEA.HI.X.SX32 R33, R35, R150, 0x1, P6 ;  /* 0x0000009623217211 */ /* 0x000fe400030f0eff */
[----:B------:R-:W-:Y:S02]  /*7e50*/  IADD3 R42, P6, R45, R138, RZ ;  /* 0x0000008a2d2a7210 */ /* 0x000fe40007fde0ff */
[----:B------:R-:W-:Y:S02]  /*7e60*/  LEA.HI.X.SX32 R35, R37, R150, 0x1, P5 ;  /* 0x0000009625237211 */ /* 0x000fe400028f0eff */
[-C--:B------:R-:W-:Y:S02]  /*7e70*/  IADD3 R36, P2, R9, R138.reuse, RZ ;  /* 0x0000008a09247210 */ /* 0x080fe40007f5e0ff */
[----:B------:R-:W-:Y:S02]  /*7e80*/  IADD3 R44, P5, R10, R138, RZ ;  /* 0x0000008a0a2c7210 */ /* 0x000fe40007fbe0ff */
[----:B------:R-:W-:-:S02]  /*7e90*/  LEA.HI.X.SX32 R41, R39, R150, 0x1, P4 ;  /* 0x0000009627297211 */ /* 0x000fc400020f0eff */
[-C--:B------:R-:W-:Y:S02]  /*7ea0*/  LEA.HI.X.SX32 R39, R43, R150.reuse, 0x1, P3 ;  /* 0x000000962b277211 */ /* 0x080fe400018f0eff */
[-C--:B------:R-:W-:Y:S02]  /*7eb0*/  LEA.HI.X.SX32 R43, R45, R150.reuse, 0x1, P6 ;  /* 0x000000962d2b7211 */ /* 0x080fe400030f0eff */
[-C--:B------:R-:W-:Y:S02]  /*7ec0*/  LEA.HI.X.SX32 R37, R9, R150.reuse, 0x1, P2 ;  /* 0x0000009609257211 */ /* 0x080fe400010f0eff */
[----:B------:R-:W-:Y:S02]  /*7ed0*/  LEA.HI.X.SX32 R45, R10, R150, 0x1, P5 ;  /* 0x000000960a2d7211 */ /* 0x000fe400028f0eff */
[-C--:B------:R-:W-:Y:S02]  /*7ee0*/  IADD3 R46, P2, R47, R138.reuse, RZ ;  /* 0x0000008a2f2e7210 */ /* 0x080fe40007f5e0ff */
[----:B------:R-:W-:-:S02]  /*7ef0*/  IADD3 R56, P5, R55, R138, RZ ;  /* 0x0000008a37387210 */ /* 0x000fc40007fbe0ff */
[-C--:B------:R-:W-:Y:S02]  /*7f00*/  LEA.HI.X.SX32 R47, R47, R150.reuse, 0x1, P2 ;  /* 0x000000962f2f7211 */ /* 0x080fe400010f0eff */
[----:B------:R-:W-:Y:S02]  /*7f10*/  LEA.HI.X.SX32 R57, R55, R150, 0x1, P5 ;  /* 0x0000009637397211 */ /* 0x000fe400028f0eff */
[-C--:B------:R-:W-:Y:S02]  /*7f20*/  IADD3 R48, P4, R49, R138.reuse, RZ ;  /* 0x0000008a31307210 */ /* 0x080fe40007f9e0ff */
[-C--:B------:R-:W-:Y:S02]  /*7f30*/  IADD3 R54, P2, R59, R138.reuse, RZ ;  /* 0x0000008a3b367210 */ /* 0x080fe40007f5e0ff */
[----:B------:R-:W-:Y:S02]  /*7f40*/  IADD3 R64, P5, R65, R138, RZ ;  /* 0x0000008a41407210 */ /* 0x000fe40007fbe0ff */
[----:B------:R-:W-:-:S02]  /*7f50*/  LEA.HI.X.SX32 R49, R49, R150, 0x1, P4 ;  /* 0x0000009631317211 */ /* 0x000fc400020f0eff */
[-C--:B------:R-:W-:Y:S02]  /*7f60*/  LEA.HI.X.SX32 R55, R59, R150.reuse, 0x1, P2 ;  /* 0x000000963b377211 */ /* 0x080fe400010f0eff */
[----:B------:R-:W-:Y:S02]  /*7f70*/  LEA.HI.X.SX32 R65, R65, R150, 0x1, P5 ;  /* 0x0000009641417211 */ /* 0x000fe400028f0eff */
[-C--:B------:R-:W-:Y:S02]  /*7f80*/  IADD3 R50, P3, R51, R138.reuse, RZ ;  /* 0x0000008a33327210 */ /* 0x080fe40007f7e0ff */
[-C--:B------:R-:W-:Y:S02]  /*7f90*/  IADD3 R58, P4, R61, R138.reuse, RZ ;  /* 0x0000008a3d3a7210 */ /* 0x080fe40007f9e0ff */
[-C--:B------:R-:W-:Y:S02]  /*7fa0*/  IADD3 R66, P2, R67, R138.reuse, RZ ;  /* 0x0000008a43427210 */ /* 0x080fe40007f5e0ff */
[----:B------:R-:W-:-:S02]  /*7fb0*/  IADD3 R74, P5, R75, R138, RZ ;  /* 0x0000008a4b4a7210 */ /* 0x000fc40007fbe0ff */
[----:B------:R-:W-:Y:S02]  /*7fc0*/  IADD3 R52, P6, R11, R138, RZ ;  /* 0x0000008a0b347210 */ /* 0x000fe40007fde0ff */
[-C--:B------:R-:W-:Y:S02]  /*7fd0*/  LEA.HI.X.SX32 R51, R51, R150.reuse, 0x1, P3 ;  /* 0x0000009633337211 */ /* 0x080fe400018f0eff */
[-C--:B------:R-:W-:Y:S02]  /*7fe0*/  LEA.HI.X.SX32 R59, R61, R150.reuse, 0x1, P4 ;  /* 0x000000963d3b7211 */ /* 0x080fe400020f0eff */
[-C--:B------:R-:W-:Y:S02]  /*7ff0*/  LEA.HI.X.SX32 R67, R67, R150.reuse, 0x1, P2 ;  /* 0x0000009643437211 */ /* 0x080fe400010f0eff */
[----:B------:R-:W-:Y:S02]  /*8000*/  LEA.HI.X.SX32 R75, R75, R150, 0x1, P5 ;  /* 0x000000964b4b7211 */ /* 0x000fe400028f0eff */
[----:B------:R-:W-:-:S02]  /*8010*/  IADD3 R60, P3, R12, R138, RZ ;  /* 0x0000008a0c3c7210 */ /* 0x000fc40007f7e0ff */
[-C--:B------:R-:W-:Y:S02]  /*8020*/  IADD3 R68, P4, R13, R138.reuse, RZ ;  /* 0x0000008a0d447210 */ /* 0x080fe40007f9e0ff */
[-C--:B------:R-:W-:Y:S02]  /*8030*/  IADD3 R76, P2, R14, R138.reuse, RZ ;  /* 0x0000008a0e4c7210 */ /* 0x080fe40007f5e0ff */
[----:B------:R-:W-:Y:S02]  /*8040*/  IADD3 R84, P5, R15, R138, RZ ;  /* 0x0000008a0f547210 */ /* 0x000fe40007fbe0ff */
[-C--:B------:R-:W-:Y:S02]  /*8050*/  LEA.HI.X.SX32 R53, R11, R150.reuse, 0x1, P6 ;  /* 0x000000960b357211 */ /* 0x080fe400030f0eff */
[-C--:B------:R-:W-:Y:S01]  /*8060*/  LEA.HI.X.SX32 R61, R12, R150.reuse, 0x1, P3 ;  /* 0x000000960c3d7211 */ /* 0x080fe200018f0eff */
[----:B------:R-:W0:Y:S01]  /*8070*/  LDS.128 R8, [R147+UR5] ;  /* 0x0000000593087984 */ /* 0x000e220008000c00 */
[----:B------:R-:W-:-:S02]  /*8080*/  LEA.HI.X.SX32 R69, R13, R150, 0x1, P4 ;  /* 0x000000960d457211 */ /* 0x000fc400020f0eff */
[-C--:B------:R-:W-:Y:S02]  /*8090*/  LEA.HI.X.SX32 R77, R14, R150.reuse, 0x1, P2 ;  /* 0x000000960e4d7211 */ /* 0x080fe400010f0eff */
[----:B------:R-:W-:Y:S02]  /*80a0*/  LEA.HI.X.SX32 R85, R15, R150, 0x1, P5 ;  /* 0x000000960f557211 */ /* 0x000fe400028f0eff */
[----:B------:R-:W1:Y:S01]  /*80b0*/  LDS.128 R12, [R148+UR5] ;  /* 0x00000005940c7984 */ /* 0x000e620008000c00 */
[-C--:B------:R-:W-:Y:S02]  /*80c0*/  IADD3 R62, P6, R63, R138.reuse, RZ ;  /* 0x0000008a3f3e7210 */ /* 0x080fe40007fde0ff */
[----:B------:R-:W-:Y:S02]  /*80d0*/  IADD3 R70, P3, R71, R138, RZ ;  /* 0x0000008a47467210 */ /* 0x000fe40007f7e0ff */
[----:B------:R-:W-:Y:S02]  /*80e0*/  LEA.HI.X.SX32 R63, R63, R150, 0x1, P6 ;  /* 0x000000963f3f7211 */ /* 0x000fe400030f0eff */
[----:B------:R-:W-:-:S02]  /*80f0*/  IADD3 R72, P6, R73, R138, RZ ;  /* 0x0000008a49487210 */ /* 0x000fc40007fde0ff */
[----:B------:R-:W-:Y:S02]  /*8100*/  IADD3 R78, P4, R79, R138, RZ ;  /* 0x0000008a4f4e7210 */ /* 0x000fe40007f9e0ff */
[----:B------:R-:W-:Y:S02]  /*8110*/  LEA.HI.X.SX32 R71, R71, R150, 0x1, P3 ;  /* 0x0000009647477211 */ /* 0x000fe400018f0eff */
[----:B------:R-:W-:Y:S02]  /*8120*/  IADD3 R80, P3, R81, R138, RZ ;  /* 0x0000008a51507210 */ /* 0x000fe40007f7e0ff */
[----:B------:R-:W-:Y:S02]  /*8130*/  LEA.HI.X.SX32 R73, R73, R150, 0x1, P6 ;  /* 0x0000009649497211 */ /* 0x000fe400030f0eff */
[-C--:B------:R-:W-:Y:S02]  /*8140*/  IADD3 R82, P6, R83, R138.reuse, RZ ;  /* 0x0000008a53527210 */ /* 0x080fe40007fde0ff */
[----:B------:R-:W-:-:S02]  /*8150*/  IADD3 R86, P2, R87, R138, RZ ;  /* 0x0000008a57567210 */ /* 0x000fc40007f5e0ff */
[----:B------:R-:W-:Y:S02]  /*8160*/  LEA.HI.X.SX32 R79, R79, R150, 0x1, P4 ;  /* 0x000000964f4f7211 */ /* 0x000fe400020f0eff */
[----:B------:R-:W-:Y:S02]  /*8170*/  IADD3 R88, P4, R89, R138, RZ ;  /* 0x0000008a59587210 */ /* 0x000fe40007f9e0ff */
[----:B------:R-:W-:Y:S02]  /*8180*/  LEA.HI.X.SX32 R81, R81, R150, 0x1, P3 ;  /* 0x0000009651517211 */ /* 0x000fe400018f0eff */
[----:B------:R-:W-:Y:S02]  /*8190*/  IADD3 R90, P3, R91, R138, RZ ;  /* 0x0000008a5b5a7210 */ /* 0x000fe40007f7e0ff */
[----:B------:R-:W-:Y:S02]  /*81a0*/  LEA.HI.X.SX32 R83, R83, R150, 0x1, P6 ;  /* 0x0000009653537211 */ /* 0x000fe400030f0eff */
[----:B------:R-:W-:-:S02]  /*81b0*/  IADD3 R94, P6, R95, R138, RZ ;  /* 0x0000008a5f5e7210 */ /* 0x000fc40007fde0ff */
[----:B0-----:R-:W-:Y:S02]  /*81c0*/  PRMT R179, R8, 0x7770, RZ ;  /* 0x0000777008b37816 */ /* 0x001fe400000000ff */
[C---:B------:R-:W-:Y:S02]  /*81d0*/  PRMT R165, R9.reuse, 0x7773, RZ ;  /* 0x0000777309a57816 */ /* 0x040fe400000000ff */
[C---:B------:R-:W-:Y:S01]  /*81e0*/  PRMT R167, R9.reuse, 0x7772, RZ ;  /* 0x0000777209a77816 */ /* 0x040fe200000000ff */
[----:B------:R0:W-:Y:S01]  /*81f0*/  STG.E.U8 desc[UR6][R6.64], R179 ;  /* 0x000000b306007986 */ /* 0x0001e2000c101106 */
[C---:B------:R-:W-:Y:S02]  /*8200*/  PRMT R169, R9.reuse, 0x7771, RZ ;  /* 0x0000777109a97816 */ /* 0x040fe400000000ff */
[----:B------:R-:W-:Y:S02]  /*8210*/  PRMT R171, R9, 0x7770, RZ ;  /* 0x0000777009ab7816 */ /* 0x000fe400000000ff */
[----:B-1----:R-:W-:-:S02]  /*8220*/  PRMT R9, R12, 0x7770, RZ ;  /* 0x000077700c097816 */ /* 0x002fc400000000ff */
[----:B------:R-:W-:Y:S02]  /*8230*/  PRMT R177, R8, 0x7771, RZ ;  /* 0x0000777108b17816 */ /* 0x000fe400000000ff */
[----:B------:R-:W-:Y:S01]  /*8240*/  PRMT R203, R12, 0x7771, RZ ;  /* 0x000077710ccb7816 */ /* 0x000fe200000000ff */
[----:B------:R-:W-:Y:S01]  /*8250*/  STG.E.U8 desc[UR6][R16.64], R9 ;  /* 0x0000000910007986 */ /* 0x000fe2000c101106 */
[----:B------:R-:W-:Y:S02]  /*8260*/  PRMT R175, R8, 0x7772, RZ ;  /* 0x0000777208af7816 */ /* 0x000fe400000000ff */
[----:B------:R-:W-:Y:S01]  /*8270*/  PRMT R201, R12, 0x7772, RZ ;  /* 0x000077720cc97816 */ /* 0x000fe200000000ff */
[----:B------:R-:W-:Y:S01]  /*8280*/  STG.E.U8 desc[UR6][R18.64], R177 ;  /* 0x000000b112007986 */ /* 0x000fe2000c101106 */
[----:B------:R-:W-:Y:S02]  /*8290*/  PRMT R173, R8, 0x7773, RZ ;  /* 0x0000777308ad7816 */ /* 0x000fe400000000ff */
[----:B------:R-:W-:Y:S01]  /*82a0*/  PRMT R199, R12, 0x7773, RZ ;  /* 0x000077730cc77816 */ /* 0x000fe200000000ff */
[----:B------:R-:W-:Y:S01]  /*82b0*/  STG.E.U8 desc[UR6][R20.64], R203 ;  /* 0x000000cb14007986 */ /* 0x000fe2000c101106 */
[----:B------:R-:W-:-:S02]  /*82c0*/  PRMT R193, R13, 0x7773, RZ ;  /* 0x000077730dc17816 */ /* 0x000fc400000000ff */
[C---:B------:R-:W-:Y:S01]  /*82d0*/  PRMT R195, R13.reuse, 0x7772, RZ ;  /* 0x000077720dc37816 */ /* 0x040fe200000000ff */
[----:B------:R-:W-:Y:S01]  /*82e0*/  STG.E.U8 desc[UR6][R22.64], R175 ;  /* 0x000000af16007986 */ /* 0x000fe2000c101106 */
[C---:B------:R-:W-:Y:S02]  /*82f0*/  PRMT R197, R13.reuse, 0x7771, RZ ;  /* 0x000077710dc57816 */ /* 0x040fe400000000ff */
[----:B------:R-:W-:Y:S01]  /*8300*/  PRMT R13, R13, 0x7770, RZ ;  /* 0x000077700d0d7816 */ /* 0x000fe200000000ff */
[----:B------:R-:W-:Y:S01]  /*8310*/  STG.E.U8 desc[UR6][R24.64], R201 ;  /* 0x000000c918007986 */ /* 0x000fe2000c101106 */
[C---:B------:R-:W-:Y:S02]  /*8320*/  PRMT R157, R10.reuse, 0x7773, RZ ;  /* 0x000077730a9d7816 */ /* 0x040fe400000000ff */
[C---:B------:R-:W-:Y:S01]  /*8330*/  PRMT R159, R10.reuse, 0x7772, RZ ;  /* 0x000077720a9f7816 */ /* 0x040fe200000000ff */
[----:B------:R-:W-:Y:S01]  /*8340*/  STG.E.U8 desc[UR6][R26.64], R173 ;  /* 0x000000ad1a007986 */ /* 0x000fe2000c101106 */
[----:B------:R-:W-:-:S02]  /*8350*/  PRMT R161, R10, 0x7771, RZ ;  /* 0x000077710aa17816 */ /* 0x000fc400000000ff */
[----:B------:R-:W-:Y:S01]  /*8360*/  PRMT R163, R10, 0x7770, RZ ;  /* 0x000077700aa37816 */ /* 0x000fe200000000ff */
[----:B------:R-:W-:Y:S01]  /*8370*/  STG.E.U8 desc[UR6][R28.64], R199 ;  /* 0x000000c71c007986 */ /* 0x000fe2000c101106 */
[C---:B------:R-:W-:Y:S02]  /*8380*/  PRMT R149, R11.reuse, 0x7773, RZ ;  /* 0x000077730b957816 */ /* 0x040fe400000000ff */
[C---:B------:R-:W-:Y:S01]  /*8390*/  PRMT R151, R11.reuse, 0x7772, RZ ;  /* 0x000077720b977816 */ /* 0x040fe200000000ff */
[----:B------:R-:W-:Y:S01]  /*83a0*/  STG.E.U8 desc[UR6][R30.64], R171 ;  /* 0x000000ab1e007986 */ /* 0x000fe2000c101106 */
[C---:B------:R-:W-:Y:S02]  /*83b0*/  PRMT R153, R11.reuse, 0x7771, RZ ;  /* 0x000077710b997816 */ /* 0x040fe400000000ff */
[----:B------:R-:W-:Y:S01]  /*83c0*/  PRMT R155, R11, 0x7770, RZ ;  /* 0x000077700b9b7816 */ /* 0x000fe200000000ff */
[----:B------:R-:W-:Y:S01]  /*83d0*/  STG.E.U8 desc[UR6][R32.64], R13 ;  /* 0x0000000d20007986 */ /* 0x000fe2000c101106 */
[----:B------:R-:W-:-:S02]  /*83e0*/  PRMT R185, R14, 0x7773, RZ ;  /* 0x000077730eb97816 */ /* 0x000fc400000000ff */
[C---:B------:R-:W-:Y:S01]  /*83f0*/  PRMT R187, R14.reuse, 0x7772, RZ ;  /* 0x000077720ebb7816 */ /* 0x040fe200000000ff */
[----:B------:R-:W1:Y:S01]  /*8400*/  LDS.128 R8, [R147+UR5+0x800] ;  /* 0x0008000593087984 */ /* 0x000e620008000c00 */
[C---:B------:R-:W-:Y:S02]  /*8410*/  PRMT R189, R14.reuse, 0x7771, RZ ;  /* 0x000077710ebd7816 */ /* 0x040fe400000000ff */
[----:B------:R-:W-:Y:S01]  /*8420*/  PRMT R191, R14, 0x7770, RZ ;  /* 0x000077700ebf7816 */ /* 0x000fe200000000ff */
[----:B------:R-:W-:Y:S01]  /*8430*/  STG.E.U8 desc[UR6][R34.64], R169 ;  /* 0x000000a922007986 */ /* 0x000fe2000c101106 */
[C---:B0-----:R-:W-:Y:S02]  /*8440*/  PRMT R7, R15.reuse, 0x7773, RZ ;  /* 0x000077730f077816 */ /* 0x041fe400000000ff */
[C---:B------:R-:W-:Y:S01]  /*8450*/  PRMT R179, R15.reuse, 0x7772, RZ ;  /* 0x000077720fb37816 */ /* 0x040fe200000000ff */
[----:B------:R-:W-:Y:S01]  /*8460*/  STG.E.U8 desc[UR6][R36.64], R197 ;  /* 0x000000c524007986 */ /* 0x000fe2000c101106 */
[----:B------:R-:W-:-:S02]  /*8470*/  PRMT R181, R15, 0x7771, RZ ;  /* 0x000077710fb57816 */ /* 0x000fc400000000ff */
[----:B------:R-:W-:Y:S01]  /*8480*/  PRMT R183, R15, 0x7770, RZ ;  /* 0x000077700fb77816 */ /* 0x000fe200000000ff */
[----:B------:R1:W-:Y:S01]  /*8490*/  STG.E.U8 desc[UR6][R40.64], R167 ;  /* 0x000000a728007986 */ /* 0x0003e2000c101106 */
[----:B------:R-:W-:Y:S02]  /*84a0*/  IADD3 R96, P5, R97, R138, RZ ;  /* 0x0000008a61607210 */ /* 0x000fe40007fbe0ff */
[----:B------:R-:W-:Y:S01]  /*84b0*/  LEA.HI.X.SX32 R87, R87, R150, 0x1, P2 ;  /* 0x0000009657577211 */ /* 0x000fe200010f0eff */
[----:B------:R-:W0:Y:S01]  /*84c0*/  LDS.128 R12, [R148+UR5+0x800] ;  /* 0x00080005940c7984 */ /* 0x000e220008000c00 */
[----:B------:R-:W-:Y:S02]  /*84d0*/  IADD3 R98, P2, R99, R138, RZ ;  /* 0x0000008a63627210 */ /* 0x000fe40007f5e0ff */
[----:B------:R-:W-:Y:S01]  /*84e0*/  LEA.HI.X.SX32 R89, R89, R150, 0x1, P4 ;  /* 0x0000009659597211 */ /* 0x000fe200020f0eff */
[----:B------:R2:W-:Y:S01]  /*84f0*/  STG.E.U8 desc[UR6][R38.64], R195 ;  /* 0x000000c326007986 */ /* 0x0005e2000c101106 */
[----:B------:R-:W-:-:S02]  /*8500*/  IADD3 R100, P4, R101, R138, RZ ;  /* 0x0000008a65647210 */ /* 0x000fc40007f9e0ff */
[----:B------:R-:W-:Y:S01]  /*8510*/  LEA.HI.X.SX32 R91, R91, R150, 0x1, P3 ;  /* 0x000000965b5b7211 */ /* 0x000fe200018f0eff */
[----:B------:R-:W-:Y:S01]  /*8520*/  STG.E.U8 desc[UR6][R42.64], R165 ;  /* 0x000000a52a007986 */ /* 0x000fe2000c101106 */
[----:B------:R-:W-:Y:S02]  /*8530*/  IADD3 R102, P3, R103, R138, RZ ;  /* 0x0000008a67667210 */ /* 0x000fe40007f7e0ff */
[----:B------:R-:W-:Y:S01]  /*8540*/  LEA.HI.X.SX32 R95, R95, R150, 0x1, P6 ;  /* 0x000000965f5f7211 */ /* 0x000fe200030f0eff */
[----:B------:R-:W-:Y:S01]  /*8550*/  STG.E.U8 desc[UR6][R44.64], R193 ;  /* 0x000000c12c007986 */ /* 0x000fe2000c101106 */
[----:B------:R-:W-:Y:S02]  /*8560*/  IADD3 R104, P6, R105, R138, RZ ;  /* 0x0000008a69687210 */ /* 0x000fe40007fde0ff */
[----:B------:R-:W-:Y:S01]  /*8570*/  LEA.HI.X.SX32 R97, R97, R150, 0x1, P5 ;  /* 0x0000009661617211 */ /* 0x000fe200028f0eff */
[----:B------:R-:W-:Y:S01]  /*8580*/  STG.E.U8 desc[UR6][R46.64], R163 ;  /* 0x000000a32e007986 */ /* 0x000fe2000c101106 */
[----:B------:R-:W-:-:S02]  /*8590*/  IADD3 R106, P5, R107, R138, RZ ;  /* 0x0000008a6b6a7210 */ /* 0x000fc40007fbe0ff */
[----:B------:R-:W-:Y:S01]  /*85a0*/  LEA.HI.X.SX32 R99, R99, R150, 0x1, P2 ;  /* 0x0000009663637211 */ /* 0x000fe200010f0eff */
[----:B------:R-:W-:Y:S01]  /*85b0*/  STG.E.U8 desc[UR6][R48.64], R191 ;  /* 0x000000bf30007986 */ /* 0x000fe2000c101106 */
[----:B------:R-:W-:Y:S02]  /*85c0*/  IADD3 R108, P2, R109, R138, RZ ;  /* 0x0000008a6d6c7210 */ /* 0x000fe40007f5e0ff */
[----:B------:R-:W-:Y:S01]  /*85d0*/  LEA.HI.X.SX32 R101, R101, R150, 0x1, P4 ;  /* 0x0000009665657211 */ /* 0x000fe200020f0eff */
[----:B------:R-:W-:Y:S01]  /*85e0*/  STG.E.U8 desc[UR6][R50.64], R161 ;  /* 0x000000a132007986 */ /* 0x000fe2000c101106 */
[C---:B-1----:R-:W-:Y:S02]  /*85f0*/  PRMT R41, R8.reuse, 0x7770, RZ ;  /* 0x0000777008297816 */ /* 0x042fe400000000ff */
[C---:B--2---:R-:W-:Y:S01]  /*8600*/  PRMT R39, R8.reuse, 0x7771, RZ ;  /* 0x0000777108277816 */ /* 0x044fe200000000ff */
[----:B------:R-:W-:Y:S01]  /*8610*/  STG.E.U8 desc[UR6][R52.64], R189 ;  /* 0x000000bd34007986 */ /* 0x000fe2000c101106 */
[----:B------:R-:W-:-:S02]  /*8620*/  PRMT R37, R8, 0x7772, RZ ;  /* 0x0000777208257816 */ /* 0x000fc400000000ff */
[----:B------:R-:W-:Y:S01]  /*8630*/  PRMT R35, R8, 0x7773, RZ ;  /* 0x0000777308237816 */ /* 0x000fe200000000ff */
[----:B------:R0:W-:Y:S01]  /*8640*/  STG.E.U8 desc[UR6][R56.64], R159 ;  /* 0x0000009f38007986 */ /* 0x0001e2000c101106 */
[C---:B------:R-:W-:Y:S02]  /*8650*/  PRMT R33, R9.reuse, 0x7770, RZ ;  /* 0x0000777009217816 */ /* 0x040fe400000000ff */
[----:B------:R-:W-:Y:S01]  /*8660*/  PRMT R31, R9, 0x7771, RZ ;  /* 0x00007771091f7816 */ /* 0x000fe200000000ff */
[----:B------:R-:W-:Y:S01]  /*8670*/  STG.E.U8 desc[UR6][R54.64], R187 ;  /* 0x000000bb36007986 */ /* 0x000fe2000c101106 */
[----:B------:R-:W-:Y:S02]  /*8680*/  IADD3 R110, P4, R111, R138, RZ ;  /* 0x0000008a6f6e7210 */ /* 0x000fe40007f9e0ff */
[----:B------:R-:W-:Y:S01]  /*8690*/  LEA.HI.X.SX32 R103, R103, R150, 0x1, P3 ;  /* 0x0000009667677211 */ /* 0x000fe200018f0eff */
[----:B------:R1:W-:Y:S01]  /*86a0*/  STG.E.U8 desc[UR6][R58.64], R157 ;  /* 0x0000009d3a007986 */ /* 0x0003e2000c101106 */
[----:B------:R-:W-:-:S02]  /*86b0*/  IADD3 R112, P3, R113, R138, RZ ;  /* 0x0000008a71707210 */ /* 0x000fc40007f7e0ff */
[----:B------:R-:W-:Y:S01]  /*86c0*/  LEA.HI.X.SX32 R105, R105, R150, 0x1, P6 ;  /* 0x0000009669697211 */ /* 0x000fe200030f0eff */
[----:B------:R2:W-:Y:S01]  /*86d0*/  STG.E.U8 desc[UR6][R60.64], R185 ;  /* 0x000000b93c007986 */ /* 0x0005e2000c101106 */
[----:B0-----:R-:W-:Y:S02]  /*86e0*/  PRMT R57, R13, 0x7771, RZ ;  /* 0x000077710d397816 */ /* 0x001fe400000000ff */
[----:B------:R-:W-:Y:S01]  /*86f0*/  PRMT R29, R9, 0x7772, RZ ;  /* 0x00007772091d7816 */ /* 0x000fe200000000ff */
[----:B------:R0:W-:Y:S01]  /*8700*/  STG.E.U8 desc[UR6][R62.64], R155 ;  /* 0x0000009b3e007986 */ /* 0x0001e2000c101106 */
[----:B------:R-:W-:Y:S02]  /*8710*/  IADD3 R114, P6, R115, R138, RZ ;  /* 0x0000008a73727210 */ /* 0x000fe40007fde0ff */
[----:B------:R-:W-:Y:S01]  /*8720*/  LEA.HI.X.SX32 R107, R107, R150, 0x1, P5 ;  /* 0x000000966b6b7211 */ /* 0x000fe200028f0eff */
[----:B------:R3:W-:Y:S01]  /*8730*/  STG.E.U8 desc[UR6][R64.64], R183 ;  /* 0x000000b740007986 */ /* 0x0007e2000c101106 */
[----:B-1----:R-:W-:-:S02]  /*8740*/  PRMT R59, R13, 0x7770, RZ ;  /* 0x000077700d3b7816 */ /* 0x002fc400000000ff */
[----:B------:R-:W-:Y:S01]  /*8750*/  PRMT R55, R13, 0x7772, RZ ;  /* 0x000077720d377816 */ /* 0x000fe200000000ff */
[----:B------:R1:W-:Y:S01]  /*8760*/  STG.E.U8 desc[UR6][R66.64], R153 ;  /* 0x0000009942007986 */ /* 0x0003e2000c101106 */
[C---:B--2---:R-:W-:Y:S02]  /*8770*/  PRMT R61, R12.reuse, 0x7773, RZ ;  /* 0x000077730c3d7816 */ /* 0x044fe400000000ff */
[----:B------:R-:W-:Y:S01]  /*8780*/  IADD3 R116, P5, R117, R138, RZ ;  /* 0x0000008a75747210 */ /* 0x000fe20007fbe0ff */
[----:B------:R-:W-:Y:S01]  /*8790*/  STG.E.U8 desc[UR6][R68.64], R181 ;  /* 0x000000b544007986 */ /* 0x000fe2000c101106 */
[C---:B0-----:R-:W-:Y:S02]  /*87a0*/  PRMT R63, R12.reuse, 0x7772, RZ ;  /* 0x000077720c3f7816 */ /* 0x041fe400000000ff */
[----:B------:R-:W-:Y:S01]  /*87b0*/  LEA.HI.X.SX32 R109, R109, R150, 0x1, P2 ;  /* 0x000000966d6d7211 */ /* 0x000fe200010f0eff */
[----:B------:R-:W-:Y:S01]  /*87c0*/  STG.E.U8 desc[UR6][R70.64], R151 ;  /* 0x0000009746007986 */ /* 0x000fe2000c101106 */
[----:B---3--:R-:W-:-:S02]  /*87d0*/  PRMT R65, R12, 0x7771, RZ ;  /* 0x000077710c417816 */ /* 0x008fc400000000ff */
[----:B------:R-:W-:Y:S01]  /*87e0*/  PRMT R27, R9, 0x7773, RZ ;  /* 0x00007773091b7816 */ /* 0x000fe200000000ff */
[----:B------:R-:W-:Y:S01]  /*87f0*/  STG.E.U8 desc[UR6][R72.64], R179 ;  /* 0x000000b348007986 */ /* 0x000fe2000c101106 */
[----:B-1----:R-:W-:Y:S02]  /*8800*/  PRMT R67, R12, 0x7770, RZ ;  /* 0x000077700c437816 */ /* 0x002fe400000000ff */
[----:B------:R-:W-:Y:S01]  /*8810*/  IADD3 R118, P2, R119, R138, RZ ;  /* 0x0000008a77767210 */ /* 0x000fe20007f5e0ff */
[----:B------:R-:W-:Y:S01]  /*8820*/  STG.E.U8 desc[UR6][R74.64], R149 ;  /* 0x000000954a007986 */ /* 0x000fe2000c101106 */
[----:B------:R-:W-:Y:S02]  /*8830*/  LEA.HI.X.SX32 R111, R111, R150, 0x1, P4 ;  /* 0x000000966f6f7211 */ /* 0x000fe400020f0eff */
[----:B------:R-:W-:Y:S01]  /*8840*/  PRMT R53, R13, 0x7773, RZ ;  /* 0x000077730d357816 */ /* 0x000fe200000000ff */
[----:B------:R0:W-:Y:S01]  /*8850*/  STG.E.U8 desc[UR6][R76.64], R7 ;  /* 0x000000074c007986 */ /* 0x0001e2000c101106 */
[----:B------:R-:W-:-:S02]  /*8860*/  IADD3 R122, P4, R123, R138, RZ ;  /* 0x0000008a7b7a7210 */ /* 0x000fc40007f9e0ff */
[----:B------:R-:W-:Y:S01]  /*8870*/  LEA.HI.X.SX32 R113, R113, R150, 0x1, P3 ;  /* 0x0000009671717211 */ /* 0x000fe200018f0eff */
[----:B------:R1:W-:Y:S01]  /*8880*/  STG.E.U8 desc[UR6][R78.64], R41 ;  /* 0x000000294e007986 */ /* 0x0003e2000c101106 */
[----:B------:R-:W-:Y:S02]  /*8890*/  PRMT R25, R10, 0x7770, RZ ;  /* 0x000077700a197816 */ /* 0x000fe400000000ff */
[----:B------:R-:W-:Y:S01]  /*88a0*/  IADD3 R124, P3, R125, R138, RZ ;  /* 0x0000008a7d7c7210 */ /* 0x000fe20007f7e0ff */
[----:B------:R-:W-:Y:S01]  /*88b0*/  STG.E.U8 desc[UR6][R80.64], R67 ;  /* 0x0000004350007986 */ /* 0x000fe2000c101106 */
[----:B------:R-:W-:Y:S02]  /*88c0*/  LEA.HI.X.SX32 R115, R115, R150, 0x1, P6 ;  /* 0x0000009673737211 */ /* 0x000fe400030f0eff */
[----:B------:R-:W-:Y:S01]  /*88d0*/  PRMT R51, R14, 0x7770, RZ ;  /* 0x000077700e337816 */ /* 0x000fe200000000ff */
[----:B------:R-:W-:Y:S01]  /*88e0*/  STG.E.U8 desc[UR6][R82.64], R39 ;  /* 0x0000002752007986 */ /* 0x000fe2000c101106 */
[----:B------:R-:W-:-:S02]  /*88f0*/  IADD3 R126, P6, R127, R138, RZ ;  /* 0x0000008a7f7e7210 */ /* 0x000fc40007fde0ff */
[----:B------:R-:W-:Y:S01]  /*8900*/  LEA.HI.X.SX32 R117, R117, R150, 0x1, P5 ;  /* 0x0000009675757211 */ /* 0x000fe200028f0eff */
[----:B------:R-:W-:Y:S01]  /*8910*/  STG.E.U8 desc[UR6][R84.64], R65 ;  /* 0x0000004154007986 */ /* 0x000fe2000c101106 */
        /* <DEDUP_REMOVED lines=22> */
[C---:B0-----:R-:W-:Y:S01]  /*8a80*/  PRMT R7, R11.reuse, 0x7773, RZ ;  /* 0x000077730b077816 */ /* 0x041fe200000000ff */
[----:B------:R-:W-:Y:S01]  /*8a90*/  STG.E.U8 desc[UR6][R102.64], R57 ;  /* 0x0000003966007986 */ /* 0x000fe2000c101106 */
[----:B------:R-:W-:-:S02]  /*8aa0*/  PRMT R9, R11, 0x7772, RZ ;  /* 0x000077720b097816 */ /* 0x000fc400000000ff */
[----:B------:R-:W-:Y:S01]  /*8ab0*/  PRMT R17, R11, 0x7771, RZ ;  /* 0x000077710b117816 */ /* 0x000fe200000000ff */
[----:B------:R-:W-:Y:S01]  /*8ac0*/  STG.E.U8 desc[UR6][R104.64], R29 ;  /* 0x0000001d68007986 */ /* 0x000fe2000c101106 */
[----:B------:R-:W-:Y:S02]  /*8ad0*/  PRMT R45, R14, 0x7773, RZ ;  /* 0x000077730e2d7816 */ /* 0x000fe400000000ff */
[----:B------:R-:W-:Y:S01]  /*8ae0*/  IADD3 R140, P5, R139, R138, RZ ;  /* 0x0000008a8b8c7210 */ /* 0x000fe20007fbe0ff */
[----:B------:R-:W-:Y:S01]  /*8af0*/  STG.E.U8 desc[UR6][R106.64], R55 ;  /* 0x000000376a007986 */ /* 0x000fe2000c101106 */
[----:B------:R-:W-:Y:S02]  /*8b00*/  LEA.HI.X.SX32 R131, R131, R150, 0x1, P2 ;  /* 0x0000009683837211 */ /* 0x000fe400010f0eff */
[----:B------:R-:W-:Y:S01]  /*8b10*/  PRMT R11, R11, 0x7770, RZ ;  /* 0x000077700b0b7816 */ /* 0x000fe200000000ff */
[----:B------:R-:W-:Y:S01]  /*8b20*/  STG.E.U8 desc[UR6][R108.64], R27 ;  /* 0x0000001b6c007986 */ /* 0x000fe2000c101106 */
[----:B------:R-:W-:-:S02]  /*8b30*/  PRMT R13, R15, 0x7773, RZ ;  /* 0x000077730f0d7816 */ /* 0x000fc400000000ff */
[C---:B-1----:R-:W-:Y:S01]  /*8b40*/  PRMT R41, R15.reuse, 0x7772, RZ ;  /* 0x000077720f297816 */ /* 0x042fe200000000ff */
[----:B------:R-:W-:Y:S01]  /*8b50*/  STG.E.U8 desc[UR6][R110.64], R53 ;  /* 0x000000356e007986 */ /* 0x000fe2000c101106 */
[----:B------:R-:W-:Y:S02]  /*8b60*/  PRMT R43, R15, 0x7771, RZ ;  /* 0x000077710f2b7816 */ /* 0x000fe400000000ff */
[----:B------:R-:W-:Y:S01]  /*8b70*/  IADD3 R142, P2, R143, R138, RZ ;  /* 0x0000008a8f8e7210 */ /* 0x000fe20007f5e0ff */
[----:B------:R0:W-:Y:S01]  /*8b80*/  STG.E.U8 desc[UR6][R112.64], R25 ;  /* 0x0000001970007986 */ /* 0x0001e2000c101106 */
[----:B------:R-:W-:Y:S02]  /*8b90*/  LEA.HI.X.SX32 R133, R133, R150, 0x1, P4 ;  /* 0x0000009685857211 */ /* 0x000fe400020f0eff */
[----:B------:R-:W-:Y:S01]  /*8ba0*/  PRMT R15, R15, 0x7770, RZ ;  /* 0x000077700f0f7816 */ /* 0x000fe200000000ff */
[----:B------:R-:W-:Y:S01]  /*8bb0*/  STG.E.U8 desc[UR6][R114.64], R51 ;  /* 0x0000003372007986 */ /* 0x000fe2000c101106 */
[----:B------:R-:W-:-:S02]  /*8bc0*/  IADD3 R144, P4, R145, R138, RZ ;  /* 0x0000008a91907210 */ /* 0x000fc40007f9e0ff */
[----:B------:R-:W-:Y:S01]  /*8bd0*/  LEA.HI.X.SX32 R135, R135, R150, 0x1, P3 ;  /* 0x0000009687877211 */ /* 0x000fe200018f0eff */
[----:B------:R-:W-:Y:S01]  /*8be0*/  STG.E.U8 desc[UR6][R116.64], R23 ;  /* 0x0000001774007986 */ /* 0x000fe2000c101106 */
[----:B------:R-:W-:Y:S02]  /*8bf0*/  IADD3 R138, P3, R146, R138, RZ ;  /* 0x0000008a928a7210 */ /* 0x000fe40007f7e0ff */
[-C--:B------:R-:W-:Y:S01]  /*8c00*/  LEA.HI.X.SX32 R137, R2, R150.reuse, 0x1, P6 ;  /* 0x0000009602897211 */ /* 0x080fe200030f0eff */
[----:B------:R-:W-:Y:S01]  /*8c10*/  STG.E.U8 desc[UR6][R118.64], R49 ;  /* 0x0000003176007986 */ /* 0x000fe2000c101106 */
[-C--:B------:R-:W-:Y:S01]  /*8c20*/  LEA.HI.X.SX32 R141, R139, R150.reuse, 0x1, P5 ;  /* 0x000000968b8d7211 */ /* 0x080fe200028f0eff */
[----:B0-----:R-:W0:Y:S01]  /*8c30*/  LDC.64 R24, c[0x0][0x230] ;  /* 0x00008c00ff187b82 */ /* 0x001e220000000a00 */
[-C--:B------:R-:W-:Y:S01]  /*8c40*/  LEA.HI.X.SX32 R143, R143, R150.reuse, 0x1, P2 ;  /* 0x000000968f8f7211 */ /* 0x080fe200010f0eff */
[----:B------:R-:W-:Y:S01]  /*8c50*/  STG.E.U8 desc[UR6][R122.64], R21 ;  /* 0x000000157a007986 */ /* 0x000fe2000c101106 */
[----:B------:R-:W-:-:S02]  /*8c60*/  LEA.HI.X.SX32 R145, R145, R150, 0x1, P4 ;  /* 0x0000009691917211 */ /* 0x000fc400020f0eff */
[----:B------:R-:W-:Y:S01]  /*8c70*/  LEA.HI.X.SX32 R139, R146, R150, 0x1, P3 ;  /* 0x00000096928b7211 */ /* 0x000fe200018f0eff */
[----:B------:R-:W-:Y:S01]  /*8c80*/  STG.E.U8 desc[UR6][R124.64], R47 ;  /* 0x0000002f7c007986 */ /* 0x000fe2000c101106 */
[C---:B------:R-:W-:Y:S01]  /*8c90*/  LOP3.LUT P2, RZ, R4.reuse, 0xc0, RZ, 0xc0, !PT ;  /* 0x000000c004ff7812 */ /* 0x040fe2000784c0ff */
[----:B------:R-:W-:Y:S01]  /*8ca0*/  IMAD.SHL.U32 R4, R4, 0x2, RZ ;  /* 0x0000000204047824 */ /* 0x000fe200078e00ff */
[----:B------:R-:W-:Y:S01]  /*8cb0*/  FSEL R121, R121, -INF , P1 ;  /* 0xff80000079797808 */ /* 0x000fe20000800000 */
[----:B------:R-:W-:Y:S03]  /*8cc0*/  STG.E.U8 desc[UR6][R126.64], R19 ;  /* 0x000000137e007986 */ /* 0x000fe6000c101106 */
[----:B------:R-:W-:Y:S01]  /*8cd0*/  LOP3.LUT R4, R4, 0xf8, RZ, 0xc0, !PT ;  /* 0x000000f804047812 */ /* 0x000fe200078ec0ff */
[----:B------:R-:W-:Y:S01]  /*8ce0*/  STG.E.U8 desc[UR6][R128.64], R45 ;  /* 0x0000002d80007986 */ /* 0x000fe2000c101106 */
[----:B------:R-:W-:-:S03]  /*8cf0*/  FFMA R121, R121, 0.69314718246459960938, R92 ;  /* 0x3f31721879797823 */ /* 0x000fc6000000005c */
[----:B------:R-:W-:Y:S04]  /*8d00*/  STG.E.U8 desc[UR6][R130.64], R11 ;  /* 0x0000000b82007986 */ /* 0x000fe8000c101106 */
[----:B------:R-:W-:Y:S04]  /*8d10*/  STG.E.U8 desc[UR6][R132.64], R15 ;  /* 0x0000000f84007986 */ /* 0x000fe8000c101106 */
[----:B------:R-:W-:Y:S04]  /*8d20*/  STG.E.U8 desc[UR6][R134.64], R17 ;  /* 0x0000001186007986 */ /* 0x000fe8000c101106 */
[----:B------:R-:W-:Y:S04]  /*8d30*/  STG.E.U8 desc[UR6][R136.64], R43 ;  /* 0x0000002b88007986 */ /* 0x000fe8000c101106 */
[----:B------:R-:W-:Y:S04]  /*8d40*/  STG.E.U8 desc[UR6][R140.64], R9 ;  /* 0x000000098c007986 */ /* 0x000fe8000c101106 */
[----:B------:R-:W-:Y:S04]  /*8d50*/  STG.E.U8 desc[UR6][R142.64], R41 ;  /* 0x000000298e007986 */ /* 0x000fe8000c101106 */
[----:B------:R1:W-:Y:S04]  /*8d60*/  STG.E.U8 desc[UR6][R144.64], R7 ;  /* 0x0000000790007986 */ /* 0x0003e8000c101106 */
[----:B------:R2:W-:Y:S01]  /*8d70*/  STG.E.U8 desc[UR6][R138.64], R13 ;  /* 0x0000000d8a007986 */ /* 0x0005e2000c101106 */
[----:B------:R-:W-:Y:S01]  /*8d80*/  BAR.SYNC.DEFER_BLOCKING 0x0 ;  /* 0x0000000000007b1d */ /* 0x000fe20000010000 */
[----:B-1----:R-:W-:-:S05]  /*8d90*/  IMAD.SHL.U32 R7, R3, 0x4, RZ ;  /* 0x0000000403077824 */ /* 0x002fca00078e00ff */
[----:B0-----:R-:W-:-:S04]  /*8da0*/  IADD3 R2, P0, P1, R7, UR4, R24 ;  /* 0x0000000407027c10 */ /* 0x001fc8000f91e018 */
[----:B------:R-:W-:Y:S01]  /*8db0*/  IADD3.X R3, R0, UR9, R25, P0, P1 ;  /* 0x0000000900037c10 */ /* 0x000fe200087e2419 */
[----:B------:R2:W-:Y:S01]  /*8dc0*/  STS.64 [R4+UR5], R120 ;  /* 0x0000007804007988 */ /* 0x0005e20008000a05 */
[----:B------:R-:W-:Y:S06]  /*8dd0*/  BAR.SYNC.DEFER_BLOCKING 0x0 ;  /* 0x0000000000007b1d */ /* 0x000fec0000010000 */
[----:B------:R-:W-:Y:S05]  /*8de0*/  @P2 EXIT ;  /* 0x000000000000294d */ /* 0x000fea0003800000 */
[----:B------:R-:W0:Y:S04]  /*8df0*/  LDS R5, [R5] ;  /* 0x0000000005057984 */ /* 0x000e280000000800 */
[----:B0-----:R-:W-:Y:S01]  /*8e00*/  STG.E desc[UR6][R2.64], R5 ;  /* 0x0000000502007986 */ /* 0x001fe2000c101906 */
[----:B------:R-:W-:Y:S05]  /*8e10*/  EXIT ;  /* 0x000000000000794d */ /* 0x000fea0003800000 */
.L_x_2:
[----:B------:R-:W-:-:S00]  /*8e20*/  BRA `(.L_x_2) ;  /* 0xfffffffc00fc7947 */ /* 0x000fc0000383ffff */
[----:B------:R-:W-:-:S00]  /*8e30*/  NOP ;  /* 0x0000000000007918 */ /* 0x000fc00000000000 */
        /* <DEDUP_REMOVED lines=12> */
.L_x_3:


//--------------------- .nv.global.init           --------------------------
	.section	.nv.global.init,"aw",@progbits
.nv.global.init:
	.type		_$_str,@object
	.size		_$_str,(.L_0 - _$_str)
_$_str:
        /*0000*/ 	.byte	0x5f, 0x5f, 0x43, 0x55, 0x44, 0x41, 0x5f, 0x46, 0x54, 0x5a, 0x00
.L_0:


//--------------------- .nv.shared.attn_fwd       --------------------------
	.section	.nv.shared.attn_fwd,"aw",@nobits
	.sectionflags	@""
	.align	16
	.zero		1024


//--------------------- .nv.shared.reserved.0     --------------------------
	.section	.nv.shared.reserved.0,"aw",@nobits
	.weak		__nv_reservedSMEM_offset_0_alias
	.size		__nv_reservedSMEM_offset_0_alias, 0, 0
	.other		__nv_reservedSMEM_offset_0_alias,@"STO_CUDA_RESERVED_SHARED STV_DEFAULT"
__nv_reservedSMEM_offset_0_alias:
	.zero		0


//--------------------- .nv.constant0.attn_fwd    --------------------------
	.section	.nv.constant0.attn_fwd,"a",@progbits
	.sectionflags	@""
	.align	4
.nv.constant0.attn_fwd:
	.zero		664


//--------------------- SYMBOLS --------------------------

	.type		.nv.reservedSmem.offset0,@object
	.size		.nv.reservedSmem.offset0,0x4
